//
// Generated by NVIDIA NVVM Compiler
//
// Compiler Build ID: CL-36424714
// Cuda compilation tools, release 13.0, V13.0.88
// Based on NVVM 20.0.0
//

.version 9.0
.target sm_100
.address_size 64

	// .globl	_Z10add_kernelPfS_S_i

.visible .entry _Z10add_kernelPfS_S_i(
	.param .u64 .ptr .align 1 _Z10add_kernelPfS_S_i_param_0,
	.param .u64 .ptr .align 1 _Z10add_kernelPfS_S_i_param_1,
	.param .u64 .ptr .align 1 _Z10add_kernelPfS_S_i_param_2,
	.param .u32 _Z10add_kernelPfS_S_i_param_3
)
{
	.reg .pred 	%p<2>;
	.reg .b32 	%r<6>;
	.reg .b32 	%f<4>;
	.reg .b64 	%rd<11>;

	ld.param.u64 	%rd1, [_Z10add_kernelPfS_S_i_param_0];
	ld.param.u64 	%rd2, [_Z10add_kernelPfS_S_i_param_1];
	ld.param.u64 	%rd3, [_Z10add_kernelPfS_S_i_param_2];
	ld.param.u32 	%r2, [_Z10add_kernelPfS_S_i_param_3];
	mov.u32 	%r3, %ctaid.x;
	mov.u32 	%r4, %ntid.x;
	mov.u32 	%r5, %tid.x;
	mad.lo.s32 	%r1, %r3, %r4, %r5;
	setp.ge.s32 	%p1, %r1, %r2;
	@%p1 bra 	$L__BB0_2;
	cvta.to.global.u64 	%rd4, %rd1;
	cvta.to.global.u64 	%rd5, %rd2;
	cvta.to.global.u64 	%rd6, %rd3;
	mul.wide.s32 	%rd7, %r1, 4;
	add.s64 	%rd8, %rd4, %rd7;
	ld.global.f32 	%f1, [%rd8];
	add.s64 	%rd9, %rd5, %rd7;
	ld.global.f32 	%f2, [%rd9];
	add.f32 	%f3, %f1, %f2;
	add.s64 	%rd10, %rd6, %rd7;
	st.global.f32 	[%rd10], %f3;
$L__BB0_2:
	ret;

}
	// .globl	_Z10sub_kernelPfS_S_i
.visible .entry _Z10sub_kernelPfS_S_i(
	.param .u64 .ptr .align 1 _Z10sub_kernelPfS_S_i_param_0,
	.param .u64 .ptr .align 1 _Z10sub_kernelPfS_S_i_param_1,
	.param .u64 .ptr .align 1 _Z10sub_kernelPfS_S_i_param_2,
	.param .u32 _Z10sub_kernelPfS_S_i_param_3
)
{
	.reg .pred 	%p<2>;
	.reg .b32 	%r<6>;
	.reg .b32 	%f<4>;
	.reg .b64 	%rd<11>;

	ld.param.u64 	%rd1, [_Z10sub_kernelPfS_S_i_param_0];
	ld.param.u64 	%rd2, [_Z10sub_kernelPfS_S_i_param_1];
	ld.param.u64 	%rd3, [_Z10sub_kernelPfS_S_i_param_2];
	ld.param.u32 	%r2, [_Z10sub_kernelPfS_S_i_param_3];
	mov.u32 	%r3, %ctaid.x;
	mov.u32 	%r4, %ntid.x;
	mov.u32 	%r5, %tid.x;
	mad.lo.s32 	%r1, %r3, %r4, %r5;
	setp.ge.s32 	%p1, %r1, %r2;
	@%p1 bra 	$L__BB1_2;
	cvta.to.global.u64 	%rd4, %rd1;
	cvta.to.global.u64 	%rd5, %rd2;
	cvta.to.global.u64 	%rd6, %rd3;
	mul.wide.s32 	%rd7, %r1, 4;
	add.s64 	%rd8, %rd4, %rd7;
	ld.global.f32 	%f1, [%rd8];
	add.s64 	%rd9, %rd5, %rd7;
	ld.global.f32 	%f2, [%rd9];
	sub.f32 	%f3, %f1, %f2;
	add.s64 	%rd10, %rd6, %rd7;
	st.global.f32 	[%rd10], %f3;
$L__BB1_2:
	ret;

}
	// .globl	_Z10mul_kernelPfS_S_i
.visible .entry _Z10mul_kernelPfS_S_i(
	.param .u64 .ptr .align 1 _Z10mul_kernelPfS_S_i_param_0,
	.param .u64 .ptr .align 1 _Z10mul_kernelPfS_S_i_param_1,
	.param .u64 .ptr .align 1 _Z10mul_kernelPfS_S_i_param_2,
	.param .u32 _Z10mul_kernelPfS_S_i_param_3
)
{
	.reg .pred 	%p<2>;
	.reg .b32 	%r<6>;
	.reg .b32 	%f<4>;
	.reg .b64 	%rd<11>;

	ld.param.u64 	%rd1, [_Z10mul_kernelPfS_S_i_param_0];
	ld.param.u64 	%rd2, [_Z10mul_kernelPfS_S_i_param_1];
	ld.param.u64 	%rd3, [_Z10mul_kernelPfS_S_i_param_2];
	ld.param.u32 	%r2, [_Z10mul_kernelPfS_S_i_param_3];
	mov.u32 	%r3, %ctaid.x;
	mov.u32 	%r4, %ntid.x;
	mov.u32 	%r5, %tid.x;
	mad.lo.s32 	%r1, %r3, %r4, %r5;
	setp.ge.s32 	%p1, %r1, %r2;
	@%p1 bra 	$L__BB2_2;
	cvta.to.global.u64 	%rd4, %rd1;
	cvta.to.global.u64 	%rd5, %rd2;
	cvta.to.global.u64 	%rd6, %rd3;
	mul.wide.s32 	%rd7, %r1, 4;
	add.s64 	%rd8, %rd4, %rd7;
	ld.global.f32 	%f1, [%rd8];
	add.s64 	%rd9, %rd5, %rd7;
	ld.global.f32 	%f2, [%rd9];
	mul.f32 	%f3, %f1, %f2;
	add.s64 	%rd10, %rd6, %rd7;
	st.global.f32 	[%rd10], %f3;
$L__BB2_2:
	ret;

}
	// .globl	_Z10div_kernelPfS_S_i
.visible .entry _Z10div_kernelPfS_S_i(
	.param .u64 .ptr .align 1 _Z10div_kernelPfS_S_i_param_0,
	.param .u64 .ptr .align 1 _Z10div_kernelPfS_S_i_param_1,
	.param .u64 .ptr .align 1 _Z10div_kernelPfS_S_i_param_2,
	.param .u32 _Z10div_kernelPfS_S_i_param_3
)
{
	.reg .pred 	%p<2>;
	.reg .b32 	%r<6>;
	.reg .b32 	%f<4>;
	.reg .b64 	%rd<11>;

	ld.param.u64 	%rd1, [_Z10div_kernelPfS_S_i_param_0];
	ld.param.u64 	%rd2, [_Z10div_kernelPfS_S_i_param_1];
	ld.param.u64 	%rd3, [_Z10div_kernelPfS_S_i_param_2];
	ld.param.u32 	%r2, [_Z10div_kernelPfS_S_i_param_3];
	mov.u32 	%r3, %ctaid.x;
	mov.u32 	%r4, %ntid.x;
	mov.u32 	%r5, %tid.x;
	mad.lo.s32 	%r1, %r3, %r4, %r5;
	setp.ge.s32 	%p1, %r1, %r2;
	@%p1 bra 	$L__BB3_2;
	cvta.to.global.u64 	%rd4, %rd1;
	cvta.to.global.u64 	%rd5, %rd2;
	cvta.to.global.u64 	%rd6, %rd3;
	mul.wide.s32 	%rd7, %r1, 4;
	add.s64 	%rd8, %rd4, %rd7;
	ld.global.f32 	%f1, [%rd8];
	add.s64 	%rd9, %rd5, %rd7;
	ld.global.f32 	%f2, [%rd9];
	div.rn.f32 	%f3, %f1, %f2;
	add.s64 	%rd10, %rd6, %rd7;
	st.global.f32 	[%rd10], %f3;
$L__BB3_2:
	ret;

}
	// .globl	_Z10exp_kernelPfS_i
.visible .entry _Z10exp_kernelPfS_i(
	.param .u64 .ptr .align 1 _Z10exp_kernelPfS_i_param_0,
	.param .u64 .ptr .align 1 _Z10exp_kernelPfS_i_param_1,
	.param .u32 _Z10exp_kernelPfS_i_param_2
)
{
	.reg .pred 	%p<2>;
	.reg .b32 	%r<8>;
	.reg .b32 	%f<14>;
	.reg .b64 	%rd<8>;

	ld.param.u64 	%rd1, [_Z10exp_kernelPfS_i_param_0];
	ld.param.u64 	%rd2, [_Z10exp_kernelPfS_i_param_1];
	ld.param.u32 	%r2, [_Z10exp_kernelPfS_i_param_2];
	mov.u32 	%r3, %ctaid.x;
	mov.u32 	%r4, %ntid.x;
	mov.u32 	%r5, %tid.x;
	mad.lo.s32 	%r1, %r3, %r4, %r5;
	setp.ge.s32 	%p1, %r1, %r2;
	@%p1 bra 	$L__BB4_2;
	cvta.to.global.u64 	%rd3, %rd1;
	cvta.to.global.u64 	%rd4, %rd2;
	mul.wide.s32 	%rd5, %r1, 4;
	add.s64 	%rd6, %rd3, %rd5;
	ld.global.f32 	%f1, [%rd6];
	fma.rn.f32 	%f2, %f1, 0f3BBB989D, 0f3F000000;
	cvt.sat.f32.f32 	%f3, %f2;
	mov.f32 	%f4, 0f4B400001;
	mov.f32 	%f5, 0f437C0000;
	fma.rm.f32 	%f6, %f3, %f5, %f4;
	add.f32 	%f7, %f6, 0fCB40007F;
	neg.f32 	%f8, %f7;
	fma.rn.f32 	%f9, %f1, 0f3FB8AA3B, %f8;
	fma.rn.f32 	%f10, %f1, 0f32A57060, %f9;
	mov.b32 	%r6, %f6;
	shl.b32 	%r7, %r6, 23;
	mov.b32 	%f11, %r7;
	ex2.approx.ftz.f32 	%f12, %f10;
	mul.f32 	%f13, %f12, %f11;
	add.s64 	%rd7, %rd4, %rd5;
	st.global.f32 	[%rd7], %f13;
$L__BB4_2:
	ret;

}
	// .globl	_Z10log_kernelPfS_i
.visible .entry _Z10log_kernelPfS_i(
	.param .u64 .ptr .align 1 _Z10log_kernelPfS_i_param_0,
	.param .u64 .ptr .align 1 _Z10log_kernelPfS_i_param_1,
	.param .u32 _Z10log_kernelPfS_i_param_2
)
{
	.reg .pred 	%p<5>;
	.reg .b32 	%r<10>;
	.reg .b32 	%f<24>;
	.reg .b64 	%rd<8>;

	ld.param.u64 	%rd1, [_Z10log_kernelPfS_i_param_0];
	ld.param.u64 	%rd2, [_Z10log_kernelPfS_i_param_1];
	ld.param.u32 	%r2, [_Z10log_kernelPfS_i_param_2];
	mov.u32 	%r3, %ctaid.x;
	mov.u32 	%r4, %ntid.x;
	mov.u32 	%r5, %tid.x;
	mad.lo.s32 	%r1, %r3, %r4, %r5;
	setp.ge.s32 	%p1, %r1, %r2;
	@%p1 bra 	$L__BB5_2;
	cvta.to.global.u64 	%rd3, %rd1;
	cvta.to.global.u64 	%rd4, %rd2;
	mul.wide.s32 	%rd5, %r1, 4;
	add.s64 	%rd6, %rd3, %rd5;
	ld.global.f32 	%f1, [%rd6];
	add.f32 	%f2, %f1, 0f322BCC77;
	setp.lt.f32 	%p2, %f2, 0f00800000;
	mul.f32 	%f3, %f2, 0f4B000000;
	selp.f32 	%f4, %f3, %f2, %p2;
	selp.f32 	%f5, 0fC1B80000, 0f00000000, %p2;
	mov.b32 	%r6, %f4;
	add.s32 	%r7, %r6, -1059760811;
	and.b32  	%r8, %r7, -8388608;
	sub.s32 	%r9, %r6, %r8;
	mov.b32 	%f6, %r9;
	cvt.rn.f32.s32 	%f7, %r8;
	fma.rn.f32 	%f8, %f7, 0f34000000, %f5;
	add.f32 	%f9, %f6, 0fBF800000;
	fma.rn.f32 	%f10, %f9, 0fBE055027, 0f3E1039F6;
	fma.rn.f32 	%f11, %f10, %f9, 0fBDF8CDCC;
	fma.rn.f32 	%f12, %f11, %f9, 0f3E0F2955;
	fma.rn.f32 	%f13, %f12, %f9, 0fBE2AD8B9;
	fma.rn.f32 	%f14, %f13, %f9, 0f3E4CED0B;
	fma.rn.f32 	%f15, %f14, %f9, 0fBE7FFF22;
	fma.rn.f32 	%f16, %f15, %f9, 0f3EAAAA78;
	fma.rn.f32 	%f17, %f16, %f9, 0fBF000000;
	mul.f32 	%f18, %f9, %f17;
	fma.rn.f32 	%f19, %f18, %f9, %f9;
	fma.rn.f32 	%f20, %f8, 0f3F317218, %f19;
	setp.gt.u32 	%p3, %r6, 2139095039;
	fma.rn.f32 	%f21, %f4, 0f7F800000, 0f7F800000;
	selp.f32 	%f22, %f21, %f20, %p3;
	setp.eq.f32 	%p4, %f4, 0f00000000;
	selp.f32 	%f23, 0fFF800000, %f22, %p4;
	add.s64 	%rd7, %rd4, %rd5;
	st.global.f32 	[%rd7], %f23;
$L__BB5_2:
	ret;

}
	// .globl	_Z11sqrt_kernelPfS_i
.visible .entry _Z11sqrt_kernelPfS_i(
	.param .u64 .ptr .align 1 _Z11sqrt_kernelPfS_i_param_0,
	.param .u64 .ptr .align 1 _Z11sqrt_kernelPfS_i_param_1,
	.param .u32 _Z11sqrt_kernelPfS_i_param_2
)
{
	.reg .pred 	%p<2>;
	.reg .b32 	%r<6>;
	.reg .b32 	%f<3>;
	.reg .b64 	%rd<8>;

	ld.param.u64 	%rd1, [_Z11sqrt_kernelPfS_i_param_0];
	ld.param.u64 	%rd2, [_Z11sqrt_kernelPfS_i_param_1];
	ld.param.u32 	%r2, [_Z11sqrt_kernelPfS_i_param_2];
	mov.u32 	%r3, %ctaid.x;
	mov.u32 	%r4, %ntid.x;
	mov.u32 	%r5, %tid.x;
	mad.lo.s32 	%r1, %r3, %r4, %r5;
	setp.ge.s32 	%p1, %r1, %r2;
	@%p1 bra 	$L__BB6_2;
	cvta.to.global.u64 	%rd3, %rd1;
	cvta.to.global.u64 	%rd4, %rd2;
	mul.wide.s32 	%rd5, %r1, 4;
	add.s64 	%rd6, %rd3, %rd5;
	ld.global.f32 	%f1, [%rd6];
	sqrt.rn.f32 	%f2, %f1;
	add.s64 	%rd7, %rd4, %rd5;
	st.global.f32 	[%rd7], %f2;
$L__BB6_2:
	ret;

}
	// .globl	_Z11tanh_kernelPfS_i
.visible .entry _Z11tanh_kernelPfS_i(
	.param .u64 .ptr .align 1 _Z11tanh_kernelPfS_i_param_0,
	.param .u64 .ptr .align 1 _Z11tanh_kernelPfS_i_param_1,
	.param .u32 _Z11tanh_kernelPfS_i_param_2
)
{
	.reg .pred 	%p<4>;
	.reg .b32 	%r<6>;
	.reg .b32 	%f<17>;
	.reg .b64 	%rd<8>;

	ld.param.u64 	%rd1, [_Z11tanh_kernelPfS_i_param_0];
	ld.param.u64 	%rd2, [_Z11tanh_kernelPfS_i_param_1];
	ld.param.u32 	%r2, [_Z11tanh_kernelPfS_i_param_2];
	mov.u32 	%r3, %ctaid.x;
	mov.u32 	%r4, %ntid.x;
	mov.u32 	%r5, %tid.x;
	mad.lo.s32 	%r1, %r3, %r4, %r5;
	setp.ge.s32 	%p1, %r1, %r2;
	@%p1 bra 	$L__BB7_2;
	cvta.to.global.u64 	%rd3, %rd1;
	cvta.to.global.u64 	%rd4, %rd2;
	mul.wide.s32 	%rd5, %r1, 4;
	add.s64 	%rd6, %rd3, %rd5;
	ld.global.f32 	%f1, [%rd6];
	abs.f32 	%f2, %f1;
	mul.f32 	%f3, %f2, 0f4038AA3B;
	ex2.approx.ftz.f32 	%f4, %f3;
	add.f32 	%f5, %f4, 0f3F800000;
	rcp.approx.ftz.f32 	%f6, %f5;
	fma.rn.f32 	%f7, %f6, 0fC0000000, 0f3F800000;
	setp.ge.f32 	%p2, %f2, 0f41102CB4;
	selp.f32 	%f8, 0f3F800000, %f7, %p2;
	copysign.f32 	%f9, %f1, %f8;
	mul.f32 	%f10, %f1, %f1;
	fma.rn.f32 	%f11, %f10, 0f3C80F082, 0fBD563CAE;
	fma.rn.f32 	%f12, %f11, %f10, 0f3E085941;
	fma.rn.f32 	%f13, %f12, %f10, 0fBEAAA9ED;
	fma.rn.f32 	%f14, %f13, %f10, 0f00000000;
	fma.rn.f32 	%f15, %f14, %f1, %f1;
	setp.ge.f32 	%p3, %f2, 0f3F19999A;
	selp.f32 	%f16, %f9, %f15, %p3;
	add.s64 	%rd7, %rd4, %rd5;
	st.global.f32 	[%rd7], %f16;
$L__BB7_2:
	ret;

}
	// .globl	_Z14sigmoid_kernelPfS_i
.visible .entry _Z14sigmoid_kernelPfS_i(
	.param .u64 .ptr .align 1 _Z14sigmoid_kernelPfS_i_param_0,
	.param .u64 .ptr .align 1 _Z14sigmoid_kernelPfS_i_param_1,
	.param .u32 _Z14sigmoid_kernelPfS_i_param_2
)
{
	.reg .pred 	%p<2>;
	.reg .b32 	%r<8>;
	.reg .b32 	%f<15>;
	.reg .b64 	%rd<8>;

	ld.param.u64 	%rd1, [_Z14sigmoid_kernelPfS_i_param_0];
	ld.param.u64 	%rd2, [_Z14sigmoid_kernelPfS_i_param_1];
	ld.param.u32 	%r2, [_Z14sigmoid_kernelPfS_i_param_2];
	mov.u32 	%r3, %ctaid.x;
	mov.u32 	%r4, %ntid.x;
	mov.u32 	%r5, %tid.x;
	mad.lo.s32 	%r1, %r3, %r4, %r5;
	setp.ge.s32 	%p1, %r1, %r2;
	@%p1 bra 	$L__BB8_2;
	cvta.to.global.u64 	%rd3, %rd1;
	cvta.to.global.u64 	%rd4, %rd2;
	mul.wide.s32 	%rd5, %r1, 4;
	add.s64 	%rd6, %rd3, %rd5;
	ld.global.f32 	%f1, [%rd6];
	fma.rn.f32 	%f2, %f1, 0fBBBB989D, 0f3F000000;
	cvt.sat.f32.f32 	%f3, %f2;
	mov.f32 	%f4, 0f4B400001;
	mov.f32 	%f5, 0f437C0000;
	fma.rm.f32 	%f6, %f3, %f5, %f4;
	add.f32 	%f7, %f6, 0fCB40007F;
	neg.f32 	%f8, %f7;
	fma.rn.f32 	%f9, %f1, 0fBFB8AA3B, %f8;
	fma.rn.f32 	%f10, %f1, 0fB2A57060, %f9;
	mov.b32 	%r6, %f6;
	shl.b32 	%r7, %r6, 23;
	mov.b32 	%f11, %r7;
	ex2.approx.ftz.f32 	%f12, %f10;
	fma.rn.f32 	%f13, %f12, %f11, 0f3F800000;
	rcp.rn.f32 	%f14, %f13;
	add.s64 	%rd7, %rd4, %rd5;
	st.global.f32 	[%rd7], %f14;
$L__BB8_2:
	ret;

}
	// .globl	_Z11relu_kernelPfS_i
.visible .entry _Z11relu_kernelPfS_i(
	.param .u64 .ptr .align 1 _Z11relu_kernelPfS_i_param_0,
	.param .u64 .ptr .align 1 _Z11relu_kernelPfS_i_param_1,
	.param .u32 _Z11relu_kernelPfS_i_param_2
)
{
	.reg .pred 	%p<2>;
	.reg .b32 	%r<6>;
	.reg .b32 	%f<3>;
	.reg .b64 	%rd<8>;

	ld.param.u64 	%rd1, [_Z11relu_kernelPfS_i_param_0];
	ld.param.u64 	%rd2, [_Z11relu_kernelPfS_i_param_1];
	ld.param.u32 	%r2, [_Z11relu_kernelPfS_i_param_2];
	mov.u32 	%r3, %ctaid.x;
	mov.u32 	%r4, %ntid.x;
	mov.u32 	%r5, %tid.x;
	mad.lo.s32 	%r1, %r3, %r4, %r5;
	setp.ge.s32 	%p1, %r1, %r2;
	@%p1 bra 	$L__BB9_2;
	cvta.to.global.u64 	%rd3, %rd1;
	cvta.to.global.u64 	%rd4, %rd2;
	mul.wide.s32 	%rd5, %r1, 4;
	add.s64 	%rd6, %rd3, %rd5;
	ld.global.f32 	%f1, [%rd6];
	max.f32 	%f2, %f1, 0f00000000;
	add.s64 	%rd7, %rd4, %rd5;
	st.global.f32 	[%rd7], %f2;
$L__BB9_2:
	ret;

}
	// .globl	_Z20relu_backward_kernelPfS_S_i
.visible .entry _Z20relu_backward_kernelPfS_S_i(
	.param .u64 .ptr .align 1 _Z20relu_backward_kernelPfS_S_i_param_0,
	.param .u64 .ptr .align 1 _Z20relu_backward_kernelPfS_S_i_param_1,
	.param .u64 .ptr .align 1 _Z20relu_backward_kernelPfS_S_i_param_2,
	.param .u32 _Z20relu_backward_kernelPfS_S_i_param_3
)
{
	.reg .pred 	%p<3>;
	.reg .b32 	%r<6>;
	.reg .b32 	%f<5>;
	.reg .b64 	%rd<11>;

	ld.param.u64 	%rd1, [_Z20relu_backward_kernelPfS_S_i_param_0];
	ld.param.u64 	%rd2, [_Z20relu_backward_kernelPfS_S_i_param_1];
	ld.param.u64 	%rd3, [_Z20relu_backward_kernelPfS_S_i_param_2];
	ld.param.u32 	%r2, [_Z20relu_backward_kernelPfS_S_i_param_3];
	mov.u32 	%r3, %ctaid.x;
	mov.u32 	%r4, %ntid.x;
	mov.u32 	%r5, %tid.x;
	mad.lo.s32 	%r1, %r3, %r4, %r5;
	setp.ge.s32 	%p1, %r1, %r2;
	@%p1 bra 	$L__BB10_2;
	cvta.to.global.u64 	%rd4, %rd1;
	cvta.to.global.u64 	%rd5, %rd2;
	cvta.to.global.u64 	%rd6, %rd3;
	mul.wide.s32 	%rd7, %r1, 4;
	add.s64 	%rd8, %rd4, %rd7;
	ld.global.f32 	%f1, [%rd8];
	add.s64 	%rd9, %rd5, %rd7;
	ld.global.f32 	%f2, [%rd9];
	setp.gt.f32 	%p2, %f2, 0f00000000;
	selp.f32 	%f3, 0f3F800000, 0f00000000, %p2;
	mul.f32 	%f4, %f1, %f3;
	add.s64 	%rd10, %rd6, %rd7;
	st.global.f32 	[%rd10], %f4;
$L__BB10_2:
	ret;

}
	// .globl	_Z10pow_kernelPfS_S_i
.visible .entry _Z10pow_kernelPfS_S_i(
	.param .u64 .ptr .align 1 _Z10pow_kernelPfS_S_i_param_0,
	.param .u64 .ptr .align 1 _Z10pow_kernelPfS_S_i_param_1,
	.param .u64 .ptr .align 1 _Z10pow_kernelPfS_S_i_param_2,
	.param .u32 _Z10pow_kernelPfS_S_i_param_3
)
{
	.reg .pred 	%p<23>;
	.reg .b32 	%r<20>;
	.reg .b32 	%f<78>;
	.reg .b64 	%rd<12>;

	ld.param.u64 	%rd1, [_Z10pow_kernelPfS_S_i_param_0];
	ld.param.u64 	%rd2, [_Z10pow_kernelPfS_S_i_param_1];
	ld.param.u64 	%rd3, [_Z10pow_kernelPfS_S_i_param_2];
	ld.param.u32 	%r2, [_Z10pow_kernelPfS_S_i_param_3];
	mov.u32 	%r3, %ctaid.x;
	mov.u32 	%r4, %ntid.x;
	mov.u32 	%r5, %tid.x;
	mad.lo.s32 	%r1, %r3, %r4, %r5;
	setp.ge.s32 	%p1, %r1, %r2;
	mov.f32 	%f77, 0f3F800000;
	@%p1 bra 	$L__BB11_10;
	cvta.to.global.u64 	%rd4, %rd1;
	cvta.to.global.u64 	%rd5, %rd2;
	mul.wide.s32 	%rd6, %r1, 4;
	add.s64 	%rd7, %rd4, %rd6;
	ld.global.f32 	%f1, [%rd7];
	add.s64 	%rd8, %rd5, %rd6;
	ld.global.f32 	%f12, [%rd8];
	mul.f32 	%f13, %f12, 0f3F000000;
	cvt.rzi.f32.f32 	%f14, %f13;
	add.f32 	%f15, %f14, %f14;
	sub.f32 	%f16, %f12, %f15;
	abs.f32 	%f3, %f16;
	abs.f32 	%f4, %f1;
	setp.lt.f32 	%p2, %f4, 0f00800000;
	mul.f32 	%f17, %f4, 0f4B800000;
	selp.f32 	%f18, %f17, %f4, %p2;
	selp.f32 	%f19, 0fC1C00000, 0f00000000, %p2;
	mov.b32 	%r6, %f18;
	add.s32 	%r7, %r6, -1060439283;
	and.b32  	%r8, %r7, -8388608;
	sub.s32 	%r9, %r6, %r8;
	mov.b32 	%f20, %r9;
	cvt.rn.f32.s32 	%f21, %r8;
	fma.rn.f32 	%f22, %f21, 0f34000000, %f19;
	add.f32 	%f23, %f20, 0fBF800000;
	add.f32 	%f24, %f20, 0f3F800000;
	rcp.approx.ftz.f32 	%f25, %f24;
	add.f32 	%f26, %f23, %f23;
	mul.f32 	%f27, %f26, %f25;
	mul.f32 	%f28, %f27, %f27;
	sub.f32 	%f29, %f23, %f27;
	add.f32 	%f30, %f29, %f29;
	neg.f32 	%f31, %f27;
	fma.rn.f32 	%f32, %f31, %f23, %f30;
	mul.rn.f32 	%f33, %f25, %f32;
	fma.rn.f32 	%f34, %f28, 0f3A2C32E4, 0f3B52E7DB;
	fma.rn.f32 	%f35, %f34, %f28, 0f3C93BB73;
	fma.rn.f32 	%f36, %f35, %f28, 0f3DF6384F;
	mul.rn.f32 	%f37, %f36, %f28;
	fma.rn.f32 	%f38, %f27, 0f3FB8AA3B, %f22;
	sub.f32 	%f39, %f22, %f38;
	fma.rn.f32 	%f40, %f27, 0f3FB8AA3B, %f39;
	fma.rn.f32 	%f41, %f33, 0f3FB8AA3B, %f40;
	fma.rn.f32 	%f42, %f27, 0f32A55E34, %f41;
	mul.f32 	%f43, %f37, 0f40400000;
	fma.rn.f32 	%f44, %f43, %f33, %f42;
	fma.rn.f32 	%f45, %f37, %f27, %f44;
	add.rn.f32 	%f46, %f38, %f45;
	neg.f32 	%f47, %f38;
	add.rn.f32 	%f48, %f46, %f47;
	neg.f32 	%f49, %f48;
	add.rn.f32 	%f50, %f45, %f49;
	mul.rn.f32 	%f51, %f46, %f12;
	neg.f32 	%f52, %f51;
	fma.rn.f32 	%f53, %f46, %f12, %f52;
	fma.rn.f32 	%f54, %f50, %f12, %f53;
	cvt.rni.f32.f32 	%f55, %f51;
	sub.f32 	%f56, %f51, %f55;
	add.f32 	%f57, %f56, %f54;
	fma.rn.f32 	%f58, %f57, 0f391FCB8E, 0f3AAF85ED;
	fma.rn.f32 	%f59, %f58, %f57, 0f3C1D9856;
	fma.rn.f32 	%f60, %f59, %f57, 0f3D6357BB;
	fma.rn.f32 	%f61, %f60, %f57, 0f3E75FDEC;
	fma.rn.f32 	%f62, %f61, %f57, 0f3F317218;
	fma.rn.f32 	%f63, %f62, %f57, 0f3F800000;
	cvt.rzi.s32.f32 	%r10, %f55;
	setp.gt.f32 	%p3, %f55, 0f00000000;
	selp.b32 	%r11, 0, -2097152000, %p3;
	add.s32 	%r12, %r11, 2130706432;
	mov.b32 	%f64, %r12;
	mul.f32 	%f65, %f63, %f64;
	shl.b32 	%r13, %r10, 23;
	sub.s32 	%r14, %r13, %r11;
	mov.b32 	%f66, %r14;
	mul.f32 	%f67, %f65, %f66;
	abs.f32 	%f68, %f51;
	setp.gt.f32 	%p4, %f68, 0f43180000;
	setp.lt.f32 	%p5, %f51, 0f00000000;
	selp.f32 	%f69, 0f00000000, 0f7F800000, %p5;
	selp.f32 	%f5, %f69, %f67, %p4;
	setp.eq.f32 	%p6, %f1, 0f3F800000;
	setp.eq.f32 	%p7, %f12, 0f00000000;
	or.pred  	%p8, %p6, %p7;
	@%p8 bra 	$L__BB11_9;
	setp.num.f32 	%p9, %f4, %f4;
	abs.f32 	%f70, %f12;
	setp.num.f32 	%p10, %f70, %f70;
	and.pred  	%p11, %p9, %p10;
	@%p11 bra 	$L__BB11_4;
	add.rn.f32 	%f77, %f1, %f12;
	bra.uni 	$L__BB11_9;
$L__BB11_4:
	setp.neu.f32 	%p12, %f1, 0f00000000;
	setp.neu.f32 	%p13, %f4, 0f7F800000;
	and.pred  	%p14, %p12, %p13;
	@%p14 bra 	$L__BB11_6;
	setp.neu.f32 	%p21, %f3, 0f3F800000;
	add.f32 	%f75, %f1, %f1;
	mov.b32 	%r15, %f75;
	setp.lt.f32 	%p22, %f12, 0f00000000;
	xor.b32  	%r16, %r15, 2139095040;
	selp.b32 	%r17, %r16, %r15, %p22;
	and.b32  	%r18, %r17, 2147483647;
	selp.b32 	%r19, %r18, %r17, %p21;
	mov.b32 	%f77, %r19;
	bra.uni 	$L__BB11_9;
$L__BB11_6:
	setp.eq.f32 	%p15, %f1, 0fBF800000;
	setp.eq.f32 	%p16, %f70, 0f7F800000;
	and.pred  	%p17, %p15, %p16;
	@%p17 bra 	$L__BB11_9;
	setp.geu.f32 	%p18, %f1, 0f00000000;
	mov.f32 	%f77, %f5;
	@%p18 bra 	$L__BB11_9;
	setp.neu.f32 	%p19, %f3, 0f3F800000;
	neg.f32 	%f72, %f5;
	selp.f32 	%f73, %f5, %f72, %p19;
	cvt.rmi.f32.f32 	%f74, %f12;
	setp.neu.f32 	%p20, %f12, %f74;
	selp.f32 	%f77, 0f7FFFFFFF, %f73, %p20;
$L__BB11_9:
	cvta.to.global.u64 	%rd9, %rd3;
	add.s64 	%rd11, %rd9, %rd6;
	st.global.f32 	[%rd11], %f77;
$L__BB11_10:
	ret;

}


// ===== COMPILED SASS (sm_100) =====

	.target	sm_100

	.elftype	@"ET_EXEC"


//--------------------- .note.nv.tkinfo           --------------------------
	.section	.note.nv.tkinfo,"",@"SHT_NOTE"
	.sectionflags	@"SHF_NOTE_NV_TKINFO"
	.tkinfo
        /*0018*/ 	.word	0x00000002
        /*0030*/ 	.string	""
        /*0030*/ 	.string	"ptxas"
        /*0030*/ 	.string	"Cuda compilation tools, release 13.0, V13.0.88"
        /*0030*/ 	.string	"Build cuda_13.0.r13.0/compiler.36424714_0"
        /*0030*/ 	.string	"-arch sm_100 -m 64 "



//--------------------- .note.nv.cuinfo           --------------------------
	.section	.note.nv.cuinfo,"",@"SHT_NOTE"
	.sectionflags	@"SHF_NOTE_NV_CUINFO"
        /*0018*/ 	.short	0x0002
        /*001a*/ 	.short	0x0064
        /*001c*/ 	.short	0x0082
	.zero		2


//--------------------- .nv.info                  --------------------------
	.section	.nv.info,"",@"SHT_CUDA_INFO"
	.align	4


	//----- nvinfo : EIATTR_REGCOUNT
	.align		4
        /*0000*/ 	.byte	0x04, 0x2f
        /*0002*/ 	.short	(.L_1 - .L_0)
	.align		4
.L_0:
        /*0004*/ 	.word	index@(_Z10add_kernelPfS_S_i)
        /*0008*/ 	.word	0x0000000c


	//----- nvinfo : EIATTR_FRAME_SIZE
	.align		4
.L_1:
        /*000c*/ 	.byte	0x04, 0x11
        /*000e*/ 	.short	(.L_3 - .L_2)
	.align		4
.L_2:
        /*0010*/ 	.word	index@(_Z10add_kernelPfS_S_i)
        /*0014*/ 	.word	0x00000000


	//----- nvinfo : EIATTR_REGCOUNT
	.align		4
.L_3:
        /*0018*/ 	.byte	0x04, 0x2f
        /*001a*/ 	.short	(.L_5 - .L_4)
	.align		4
.L_4:
        /*001c*/ 	.word	index@(_Z10sub_kernelPfS_S_i)
        /*0020*/ 	.word	0x0000000c


	//----- nvinfo : EIATTR_FRAME_SIZE
	.align		4
.L_5:
        /*0024*/ 	.byte	0x04, 0x11
        /*0026*/ 	.short	(.L_7 - .L_6)
	.align		4
.L_6:
        /*0028*/ 	.word	index@(_Z10sub_kernelPfS_S_i)
        /*002c*/ 	.word	0x00000000


	//----- nvinfo : EIATTR_REGCOUNT
	.align		4
.L_7:
        /*0030*/ 	.byte	0x04, 0x2f
        /*0032*/ 	.short	(.L_9 - .L_8)
	.align		4
.L_8:
        /*0034*/ 	.word	index@(_Z10mul_kernelPfS_S_i)
        /*0038*/ 	.word	0x0000000c


	//----- nvinfo : EIATTR_FRAME_SIZE
	.align		4
.L_9:
        /*003c*/ 	.byte	0x04, 0x11
        /*003e*/ 	.short	(.L_11 - .L_10)
	.align		4
.L_10:
        /*0040*/ 	.word	index@(_Z10mul_kernelPfS_S_i)
        /*0044*/ 	.word	0x00000000


	//----- nvinfo : EIATTR_REGCOUNT
	.align		4
.L_11:
        /*0048*/ 	.byte	0x04, 0x2f
        /*004a*/ 	.short	(.L_13 - .L_12)
	.align		4
.L_12:
        /*004c*/ 	.word	index@(_Z10div_kernelPfS_S_i)
        /*0050*/ 	.word	0x00000010


	//----- nvinfo : EIATTR_FRAME_SIZE
	.align		4
.L_13:
        /*0054*/ 	.byte	0x04, 0x11
        /*0056*/ 	.short	(.L_15 - .L_14)
	.align		4
.L_14:
        /*0058*/ 	.word	index@($__internal_2_$__cuda_sm3x_div_rn_noftz_f32_slowpath)
        /*005c*/ 	.word	0x00000000


	//----- nvinfo : EIATTR_FRAME_SIZE
	.align		4
.L_15:
        /*0060*/ 	.byte	0x04, 0x11
        /*0062*/ 	.short	(.L_17 - .L_16)
	.align		4
.L_16:
        /*0064*/ 	.word	index@(_Z10div_kernelPfS_S_i)
        /*0068*/ 	.word	0x00000000


	//----- nvinfo : EIATTR_REGCOUNT
	.align		4
.L_17:
        /*006c*/ 	.byte	0x04, 0x2f
        /*006e*/ 	.short	(.L_19 - .L_18)
	.align		4
.L_18:
        /*0070*/ 	.word	index@(_Z10exp_kernelPfS_i)
        /*0074*/ 	.word	0x0000000c


	//----- nvinfo : EIATTR_FRAME_SIZE
	.align		4
.L_19:
        /*0078*/ 	.byte	0x04, 0x11
        /*007a*/ 	.short	(.L_21 - .L_20)
	.align		4
.L_20:
        /*007c*/ 	.word	index@(_Z10exp_kernelPfS_i)
        /*0080*/ 	.word	0x00000000


	//----- nvinfo : EIATTR_REGCOUNT
	.align		4
.L_21:
        /*0084*/ 	.byte	0x04, 0x2f
        /*0086*/ 	.short	(.L_23 - .L_22)
	.align		4
.L_22:
        /*0088*/ 	.word	index@(_Z10log_kernelPfS_i)
        /*008c*/ 	.word	0x0000000c


	//----- nvinfo : EIATTR_FRAME_SIZE
	.align		4
.L_23:
        /*0090*/ 	.byte	0x04, 0x11
        /*0092*/ 	.short	(.L_25 - .L_24)
	.align		4
.L_24:
        /*0094*/ 	.word	index@(_Z10log_kernelPfS_i)
        /*0098*/ 	.word	0x00000000


	//----- nvinfo : EIATTR_REGCOUNT
	.align		4
.L_25:
        /*009c*/ 	.byte	0x04, 0x2f
        /*009e*/ 	.short	(.L_27 - .L_26)
	.align		4
.L_26:
        /*00a0*/ 	.word	index@(_Z11sqrt_kernelPfS_i)
        /*00a4*/ 	.word	0x0000000c


	//----- nvinfo : EIATTR_FRAME_SIZE
	.align		4
.L_27:
        /*00a8*/ 	.byte	0x04, 0x11
        /*00aa*/ 	.short	(.L_29 - .L_28)
	.align		4
.L_28:
        /*00ac*/ 	.word	index@($__internal_1_$__cuda_sm20_sqrt_rn_f32_slowpath)
        /*00b0*/ 	.word	0x00000000


	//----- nvinfo : EIATTR_FRAME_SIZE
	.align		4
.L_29:
        /*00b4*/ 	.byte	0x04, 0x11
        /*00b6*/ 	.short	(.L_31 - .L_30)
	.align		4
.L_30:
        /*00b8*/ 	.word	index@(_Z11sqrt_kernelPfS_i)
        /*00bc*/ 	.word	0x00000000


	//----- nvinfo : EIATTR_REGCOUNT
	.align		4
.L_31:
        /*00c0*/ 	.byte	0x04, 0x2f
        /*00c2*/ 	.short	(.L_33 - .L_32)
	.align		4
.L_32:
        /*00c4*/ 	.word	index@(_Z11tanh_kernelPfS_i)
        /*00c8*/ 	.word	0x0000000e


	//----- nvinfo : EIATTR_FRAME_SIZE
	.align		4
.L_33:
        /*00cc*/ 	.byte	0x04, 0x11
        /*00ce*/ 	.short	(.L_35 - .L_34)
	.align		4
.L_34:
        /*00d0*/ 	.word	index@(_Z11tanh_kernelPfS_i)
        /*00d4*/ 	.word	0x00000000


	//----- nvinfo : EIATTR_REGCOUNT
	.align		4
.L_35:
        /*00d8*/ 	.byte	0x04, 0x2f
        /*00da*/ 	.short	(.L_37 - .L_36)
	.align		4
.L_36:
        /*00dc*/ 	.word	index@(_Z14sigmoid_kernelPfS_i)
        /*00e0*/ 	.word	0x0000000e


	//----- nvinfo : EIATTR_FRAME_SIZE
	.align		4
.L_37:
        /*00e4*/ 	.byte	0x04, 0x11
        /*00e6*/ 	.short	(.L_39 - .L_38)
	.align		4
.L_38:
        /*00e8*/ 	.word	index@($__internal_0_$__cuda_sm20_rcp_rn_f32_slowpath)
        /*00ec*/ 	.word	0x00000000


	//----- nvinfo : EIATTR_FRAME_SIZE
	.align		4
.L_39:
        /*00f0*/ 	.byte	0x04, 0x11
        /*00f2*/ 	.short	(.L_41 - .L_40)
	.align		4
.L_40:
        /*00f4*/ 	.word	index@(_Z14sigmoid_kernelPfS_i)
        /*00f8*/ 	.word	0x00000000


	//----- nvinfo : EIATTR_REGCOUNT
	.align		4
.L_41:
        /*00fc*/ 	.byte	0x04, 0x2f
        /*00fe*/ 	.short	(.L_43 - .L_42)
	.align		4
.L_42:
        /*0100*/ 	.word	index@(_Z11relu_kernelPfS_i)
        /*0104*/ 	.word	0x0000000a


	//----- nvinfo : EIATTR_FRAME_SIZE
	.align		4
.L_43:
        /*0108*/ 	.byte	0x04, 0x11
        /*010a*/ 	.short	(.L_45 - .L_44)
	.align		4
.L_44:
        /*010c*/ 	.word	index@(_Z11relu_kernelPfS_i)
        /*0110*/ 	.word	0x00000000


	//----- nvinfo : EIATTR_REGCOUNT
	.align		4
.L_45:
        /*0114*/ 	.byte	0x04, 0x2f
        /*0116*/ 	.short	(.L_47 - .L_46)
	.align		4
.L_46:
        /*0118*/ 	.word	index@(_Z20relu_backward_kernelPfS_S_i)
        /*011c*/ 	.word	0x0000000e


	//----- nvinfo : EIATTR_FRAME_SIZE
	.align		4
.L_47:
        /*0120*/ 	.byte	0x04, 0x11
        /*0122*/ 	.short	(.L_49 - .L_48)
	.align		4
.L_48:
        /*0124*/ 	.word	index@(_Z20relu_backward_kernelPfS_S_i)
        /*0128*/ 	.word	0x00000000


	//----- nvinfo : EIATTR_REGCOUNT
	.align		4
.L_49:
        /*012c*/ 	.byte	0x04, 0x2f
        /*012e*/ 	.short	(.L_51 - .L_50)
	.align		4
.L_50:
        /*0130*/ 	.word	index@(_Z10pow_kernelPfS_S_i)
        /*0134*/ 	.word	0x0000000e


	//----- nvinfo : EIATTR_FRAME_SIZE
	.align		4
.L_51:
        /*0138*/ 	.byte	0x04, 0x11
        /*013a*/ 	.short	(.L_53 - .L_52)
	.align		4
.L_52:
        /*013c*/ 	.word	index@(_Z10pow_kernelPfS_S_i)
        /*0140*/ 	.word	0x00000000


	//----- nvinfo : EIATTR_MIN_STACK_SIZE
	.align		4
.L_53:
        /*0144*/ 	.byte	0x04, 0x12
        /*0146*/ 	.short	(.L_55 - .L_54)
	.align		4
.L_54:
        /*0148*/ 	.word	index@(_Z10pow_kernelPfS_S_i)
        /*014c*/ 	.word	0x00000000


	//----- nvinfo : EIATTR_MIN_STACK_SIZE
	.align		4
.L_55:
        /*0150*/ 	.byte	0x04, 0x12
        /*0152*/ 	.short	(.L_57 - .L_56)
	.align		4
.L_56:
        /*0154*/ 	.word	index@(_Z20relu_backward_kernelPfS_S_i)
        /*0158*/ 	.word	0x00000000


	//----- nvinfo : EIATTR_MIN_STACK_SIZE
	.align		4
.L_57:
        /*015c*/ 	.byte	0x04, 0x12
        /*015e*/ 	.short	(.L_59 - .L_58)
	.align		4
.L_58:
        /*0160*/ 	.word	index@(_Z11relu_kernelPfS_i)
        /*0164*/ 	.word	0x00000000


	//----- nvinfo : EIATTR_MIN_STACK_SIZE
	.align		4
.L_59:
        /*0168*/ 	.byte	0x04, 0x12
        /*016a*/ 	.short	(.L_61 - .L_60)
	.align		4
.L_60:
        /*016c*/ 	.word	index@(_Z14sigmoid_kernelPfS_i)
        /*0170*/ 	.word	0x00000000


	//----- nvinfo : EIATTR_MIN_STACK_SIZE
	.align		4
.L_61:
        /*0174*/ 	.byte	0x04, 0x12
        /*0176*/ 	.short	(.L_63 - .L_62)
	.align		4
.L_62:
        /*0178*/ 	.word	index@(_Z11tanh_kernelPfS_i)
        /*017c*/ 	.word	0x00000000


	//----- nvinfo : EIATTR_MIN_STACK_SIZE
	.align		4
.L_63:
        /*0180*/ 	.byte	0x04, 0x12
        /*0182*/ 	.short	(.L_65 - .L_64)
	.align		4
.L_64:
        /*0184*/ 	.word	index@(_Z11sqrt_kernelPfS_i)
        /*0188*/ 	.word	0x00000000


	//----- nvinfo : EIATTR_MIN_STACK_SIZE
	.align		4
.L_65:
        /*018c*/ 	.byte	0x04, 0x12
        /*018e*/ 	.short	(.L_67 - .L_66)
	.align		4
.L_66:
        /*0190*/ 	.word	index@(_Z10log_kernelPfS_i)
        /*0194*/ 	.word	0x00000000


	//----- nvinfo : EIATTR_MIN_STACK_SIZE
	.align		4
.L_67:
        /*0198*/ 	.byte	0x04, 0x12
        /*019a*/ 	.short	(.L_69 - .L_68)
	.align		4
.L_68:
        /*019c*/ 	.word	index@(_Z10exp_kernelPfS_i)
        /*01a0*/ 	.word	0x00000000


	//----- nvinfo : EIATTR_MIN_STACK_SIZE
	.align		4
.L_69:
        /*01a4*/ 	.byte	0x04, 0x12
        /*01a6*/ 	.short	(.L_71 - .L_70)
	.align		4
.L_70:
        /*01a8*/ 	.word	index@(_Z10div_kernelPfS_S_i)
        /*01ac*/ 	.word	0x00000000


	//----- nvinfo : EIATTR_MIN_STACK_SIZE
	.align		4
.L_71:
        /*01b0*/ 	.byte	0x04, 0x12
        /*01b2*/ 	.short	(.L_73 - .L_72)
	.align		4
.L_72:
        /*01b4*/ 	.word	index@(_Z10mul_kernelPfS_S_i)
        /*01b8*/ 	.word	0x00000000


	//----- nvinfo : EIATTR_MIN_STACK_SIZE
	.align		4
.L_73:
        /*01bc*/ 	.byte	0x04, 0x12
        /*01be*/ 	.short	(.L_75 - .L_74)
	.align		4
.L_74:
        /*01c0*/ 	.word	index@(_Z10sub_kernelPfS_S_i)
        /*01c4*/ 	.word	0x00000000


	//----- nvinfo : EIATTR_MIN_STACK_SIZE
	.align		4
.L_75:
        /*01c8*/ 	.byte	0x04, 0x12
        /*01ca*/ 	.short	(.L_77 - .L_76)
	.align		4
.L_76:
        /*01cc*/ 	.word	index@(_Z10add_kernelPfS_S_i)
        /*01d0*/ 	.word	0x00000000
.L_77:


//--------------------- .nv.compat                --------------------------
	.section	.nv.compat,"",@"SHT_CUDA_COMPAT_INFO"
	.align	4
        /*0000*/ 	.byte	0x02, 0x09, 0x00, 0x00, 0x02, 0x02, 0x01, 0x00, 0x02, 0x05, 0x05, 0x00, 0x03, 0x07, 0x01, 0x01
        /*0010*/ 	.byte	0x02, 0x03, 0x00, 0x00, 0x02, 0x06, 0x01, 0x00, 0x04, 0x0b, 0x08, 0x00, 0x01, 0x00, 0x00, 0x00
        /*0020*/ 	.byte	0x00, 0x00, 0x00, 0x00


//--------------------- .nv.info._Z10pow_kernelPfS_S_i --------------------------
	.section	.nv.info._Z10pow_kernelPfS_S_i,"",@"SHT_CUDA_INFO"
	.sectionflags	@""
	.align	4


	//----- nvinfo : EIATTR_CUDA_API_VERSION
	.align		4
        /*0000*/ 	.byte	0x04, 0x37
        /*0002*/ 	.short	(.L_79 - .L_78)
.L_78:
        /*0004*/ 	.word	0x00000082


	//----- nvinfo : EIATTR_KPARAM_INFO
	.align		4
.L_79:
        /*0008*/ 	.byte	0x04, 0x17
        /*000a*/ 	.short	(.L_81 - .L_80)
.L_80:
        /*000c*/ 	.word	0x00000000
        /*0010*/ 	.short	0x0003
        /*0012*/ 	.short	0x0018
        /*0014*/ 	.byte	0x00, 0xf0, 0x11, 0x00


	//----- nvinfo : EIATTR_KPARAM_INFO
	.align		4
.L_81:
        /*0018*/ 	.byte	0x04, 0x17
        /*001a*/ 	.short	(.L_83 - .L_82)
.L_82:
        /*001c*/ 	.word	0x00000000
        /*0020*/ 	.short	0x0002
        /*0022*/ 	.short	0x0010
        /*0024*/ 	.byte	0x00, 0xf5, 0x21, 0x00


	//----- nvinfo : EIATTR_KPARAM_INFO
	.align		4
.L_83:
        /*0028*/ 	.byte	0x04, 0x17
        /*002a*/ 	.short	(.L_85 - .L_84)
.L_84:
        /*002c*/ 	.word	0x00000000
        /*0030*/ 	.short	0x0001
        /*0032*/ 	.short	0x0008
        /*0034*/ 	.byte	0x00, 0xf5, 0x21, 0x00


	//----- nvinfo : EIATTR_KPARAM_INFO
	.align		4
.L_85:
        /*0038*/ 	.byte	0x04, 0x17
        /*003a*/ 	.short	(.L_87 - .L_86)
.L_86:
        /*003c*/ 	.word	0x00000000
        /*0040*/ 	.short	0x0000
        /*0042*/ 	.short	0x0000
        /*0044*/ 	.byte	0x00, 0xf5, 0x21, 0x00


	//----- nvinfo : EIATTR_SPARSE_MMA_MASK
	.align		4
.L_87:
        /*0048*/ 	.byte	0x03, 0x50
        /*004a*/ 	.short	0x0000


	//----- nvinfo : EIATTR_MAXREG_COUNT
	.align		4
        /*004c*/ 	.byte	0x03, 0x1b
        /*004e*/ 	.short	0x00ff


	//----- nvinfo : EIATTR_MERCURY_ISA_VERSION
	.align		4
        /*0050*/ 	.byte	0x03, 0x5f
        /*0052*/ 	.short	0x0101


	//----- nvinfo : EIATTR_VRC_CTA_INIT_COUNT
	.align		4
        /*0054*/ 	.byte	0x02, 0x4a
	.zero		1
	.zero		1


	//----- nvinfo : EIATTR_EXIT_INSTR_OFFSETS
	.align		4
        /*0058*/ 	.byte	0x04, 0x1c
        /*005a*/ 	.short	(.L_89 - .L_88)


	//   ....[0]....
.L_88:
        /*005c*/ 	.word	0x00000070


	//   ....[1]....
        /*0060*/ 	.word	0x000006d0


	//----- nvinfo : EIATTR_CRS_STACK_SIZE
	.align		4
.L_89:
        /*0064*/ 	.byte	0x04, 0x1e
        /*0066*/ 	.short	(.L_91 - .L_90)
.L_90:
        /*0068*/ 	.word	0x00000000


	//----- nvinfo : EIATTR_CBANK_PARAM_SIZE
	.align		4
.L_91:
        /*006c*/ 	.byte	0x03, 0x19
        /*006e*/ 	.short	0x001c


	//----- nvinfo : EIATTR_PARAM_CBANK
	.align		4
        /*0070*/ 	.byte	0x04, 0x0a
        /*0072*/ 	.short	(.L_93 - .L_92)
	.align		4
.L_92:
        /*0074*/ 	.word	index@(.nv.constant0._Z10pow_kernelPfS_S_i)
        /*0078*/ 	.short	0x0380
        /*007a*/ 	.short	0x001c


	//----- nvinfo : EIATTR_SW_WAR
	.align		4
.L_93:
        /*007c*/ 	.byte	0x04, 0x36
        /*007e*/ 	.short	(.L_95 - .L_94)
.L_94:
        /*0080*/ 	.word	0x00000008
.L_95:


//--------------------- .nv.info._Z20relu_backward_kernelPfS_S_i --------------------------
	.section	.nv.info._Z20relu_backward_kernelPfS_S_i,"",@"SHT_CUDA_INFO"
	.sectionflags	@""
	.align	4


	//----- nvinfo : EIATTR_CUDA_API_VERSION
	.align		4
        /*0000*/ 	.byte	0x04, 0x37
        /*0002*/ 	.short	(.L_97 - .L_96)
.L_96:
        /*0004*/ 	.word	0x00000082


	//----- nvinfo : EIATTR_KPARAM_INFO
	.align		4
.L_97:
        /*0008*/ 	.byte	0x04, 0x17
        /*000a*/ 	.short	(.L_99 - .L_98)
.L_98:
        /*000c*/ 	.word	0x00000000
        /*0010*/ 	.short	0x0003
        /*0012*/ 	.short	0x0018
        /*0014*/ 	.byte	0x00, 0xf0, 0x11, 0x00


	//----- nvinfo : EIATTR_KPARAM_INFO
	.align		4
.L_99:
        /*0018*/ 	.byte	0x04, 0x17
        /*001a*/ 	.short	(.L_101 - .L_100)
.L_100:
        /*001c*/ 	.word	0x00000000
        /*0020*/ 	.short	0x0002
        /*0022*/ 	.short	0x0010
        /*0024*/ 	.byte	0x00, 0xf5, 0x21, 0x00


	//----- nvinfo : EIATTR_KPARAM_INFO
	.align		4
.L_101:
        /*0028*/ 	.byte	0x04, 0x17
        /*002a*/ 	.short	(.L_103 - .L_102)
.L_102:
        /*002c*/ 	.word	0x00000000
        /*0030*/ 	.short	0x0001
        /*0032*/ 	.short	0x0008
        /*0034*/ 	.byte	0x00, 0xf5, 0x21, 0x00


	//----- nvinfo : EIATTR_KPARAM_INFO
	.align		4
.L_103:
        /*0038*/ 	.byte	0x04, 0x17
        /*003a*/ 	.short	(.L_105 - .L_104)
.L_104:
        /*003c*/ 	.word	0x00000000
        /*0040*/ 	.short	0x0000
        /*0042*/ 	.short	0x0000
        /*0044*/ 	.byte	0x00, 0xf5, 0x21, 0x00


	//----- nvinfo : EIATTR_SPARSE_MMA_MASK
	.align		4
.L_105:
        /*0048*/ 	.byte	0x03, 0x50
        /*004a*/ 	.short	0x0000


	//----- nvinfo : EIATTR_MAXREG_COUNT
	.align		4
        /*004c*/ 	.byte	0x03, 0x1b
        /*004e*/ 	.short	0x00ff


	//----- nvinfo : EIATTR_MERCURY_ISA_VERSION
	.align		4
        /*0050*/ 	.byte	0x03, 0x5f
        /*0052*/ 	.short	0x0101


	//----- nvinfo : EIATTR_VRC_CTA_INIT_COUNT
	.align		4
        /*0054*/ 	.byte	0x02, 0x4a
	.zero		1
	.zero		1


	//----- nvinfo : EIATTR_EXIT_INSTR_OFFSETS
	.align		4
        /*0058*/ 	.byte	0x04, 0x1c
        /*005a*/ 	.short	(.L_107 - .L_106)


	//   ....[0]....
.L_106:
        /*005c*/ 	.word	0x00000070


	//   ....[1]....
        /*0060*/ 	.word	0x00000140


	//----- nvinfo : EIATTR_CBANK_PARAM_SIZE
	.align		4
.L_107:
        /*0064*/ 	.byte	0x03, 0x19
        /*0066*/ 	.short	0x001c


	//----- nvinfo : EIATTR_PARAM_CBANK
	.align		4
        /*0068*/ 	.byte	0x04, 0x0a
        /*006a*/ 	.short	(.L_109 - .L_108)
	.align		4
.L_108:
        /*006c*/ 	.word	index@(.nv.constant0._Z20relu_backward_kernelPfS_S_i)
        /*0070*/ 	.short	0x0380
        /*0072*/ 	.short	0x001c


	//----- nvinfo : EIATTR_SW_WAR
	.align		4
.L_109:
        /*0074*/ 	.byte	0x04, 0x36
        /*0076*/ 	.short	(.L_111 - .L_110)
.L_110:
        /*0078*/ 	.word	0x00000008
.L_111:


//--------------------- .nv.info._Z11relu_kernelPfS_i --------------------------
	.section	.nv.info._Z11relu_kernelPfS_i,"",@"SHT_CUDA_INFO"
	.sectionflags	@""
	.align	4


	//----- nvinfo : EIATTR_CUDA_API_VERSION
	.align		4
        /*0000*/ 	.byte	0x04, 0x37
        /*0002*/ 	.short	(.L_113 - .L_112)
.L_112:
        /*0004*/ 	.word	0x00000082


	//----- nvinfo : EIATTR_KPARAM_INFO
	.align		4
.L_113:
        /*0008*/ 	.byte	0x04, 0x17
        /*000a*/ 	.short	(.L_115 - .L_114)
.L_114:
        /*000c*/ 	.word	0x00000000
        /*0010*/ 	.short	0x0002
        /*0012*/ 	.short	0x0010
        /*0014*/ 	.byte	0x00, 0xf0, 0x11, 0x00


	//----- nvinfo : EIATTR_KPARAM_INFO
	.align		4
.L_115:
        /*0018*/ 	.byte	0x04, 0x17
        /*001a*/ 	.short	(.L_117 - .L_116)
.L_116:
        /*001c*/ 	.word	0x00000000
        /*0020*/ 	.short	0x0001
        /*0022*/ 	.short	0x0008
        /*0024*/ 	.byte	0x00, 0xf5, 0x21, 0x00


	//----- nvinfo : EIATTR_KPARAM_INFO
	.align		4
.L_117:
        /*0028*/ 	.byte	0x04, 0x17
        /*002a*/ 	.short	(.L_119 - .L_118)
.L_118:
        /*002c*/ 	.word	0x00000000
        /*0030*/ 	.short	0x0000
        /*0032*/ 	.short	0x0000
        /*0034*/ 	.byte	0x00, 0xf5, 0x21, 0x00


	//----- nvinfo : EIATTR_SPARSE_MMA_MASK
	.align		4
.L_119:
        /*0038*/ 	.byte	0x03, 0x50
        /*003a*/ 	.short	0x0000


	//----- nvinfo : EIATTR_MAXREG_COUNT
	.align		4
        /*003c*/ 	.byte	0x03, 0x1b
        /*003e*/ 	.short	0x00ff


	//----- nvinfo : EIATTR_MERCURY_ISA_VERSION
	.align		4
        /*0040*/ 	.byte	0x03, 0x5f
        /*0042*/ 	.short	0x0101


	//----- nvinfo : EIATTR_VRC_CTA_INIT_COUNT
	.align		4
        /*0044*/ 	.byte	0x02, 0x4a
	.zero		1
	.zero		1


	//----- nvinfo : EIATTR_EXIT_INSTR_OFFSETS
	.align		4
        /*0048*/ 	.byte	0x04, 0x1c
        /*004a*/ 	.short	(.L_121 - .L_120)


	//   ....[0]....
.L_120:
        /*004c*/ 	.word	0x00000070


	//   ....[1]....
        /*0050*/ 	.word	0x00000100


	//----- nvinfo : EIATTR_CBANK_PARAM_SIZE
	.align		4
.L_121:
        /*0054*/ 	.byte	0x03, 0x19
        /*0056*/ 	.short	0x0014


	//----- nvinfo : EIATTR_PARAM_CBANK
	.align		4
        /*0058*/ 	.byte	0x04, 0x0a
        /*005a*/ 	.short	(.L_123 - .L_122)
	.align		4
.L_122:
        /*005c*/ 	.word	index@(.nv.constant0._Z11relu_kernelPfS_i)
        /*0060*/ 	.short	0x0380
        /*0062*/ 	.short	0x0014


	//----- nvinfo : EIATTR_SW_WAR
	.align		4
.L_123:
        /*0064*/ 	.byte	0x04, 0x36
        /*0066*/ 	.short	(.L_125 - .L_124)
.L_124:
        /*0068*/ 	.word	0x00000008
.L_125:


//--------------------- .nv.info._Z14sigmoid_kernelPfS_i --------------------------
	.section	.nv.info._Z14sigmoid_kernelPfS_i,"",@"SHT_CUDA_INFO"
	.sectionflags	@""
	.align	4


	//----- nvinfo : EIATTR_CUDA_API_VERSION
	.align		4
        /*0000*/ 	.byte	0x04, 0x37
        /*0002*/ 	.short	(.L_127 - .L_126)
.L_126:
        /*0004*/ 	.word	0x00000082


	//----- nvinfo : EIATTR_KPARAM_INFO
	.align		4
.L_127:
        /*0008*/ 	.byte	0x04, 0x17
        /*000a*/ 	.short	(.L_129 - .L_128)
.L_128:
        /*000c*/ 	.word	0x00000000
        /*0010*/ 	.short	0x0002
        /*0012*/ 	.short	0x0010
        /*0014*/ 	.byte	0x00, 0xf0, 0x11, 0x00


	//----- nvinfo : EIATTR_KPARAM_INFO
	.align		4
.L_129:
        /*0018*/ 	.byte	0x04, 0x17
        /*001a*/ 	.short	(.L_131 - .L_130)
.L_130:
        /*001c*/ 	.word	0x00000000
        /*0020*/ 	.short	0x0001
        /*0022*/ 	.short	0x0008
        /*0024*/ 	.byte	0x00, 0xf5, 0x21, 0x00


	//----- nvinfo : EIATTR_KPARAM_INFO
	.align		4
.L_131:
        /*0028*/ 	.byte	0x04, 0x17
        /*002a*/ 	.short	(.L_133 - .L_132)
.L_132:
        /*002c*/ 	.word	0x00000000
        /*0030*/ 	.short	0x0000
        /*0032*/ 	.short	0x0000
        /*0034*/ 	.byte	0x00, 0xf5, 0x21, 0x00


	//----- nvinfo : EIATTR_SPARSE_MMA_MASK
	.align		4
.L_133:
        /*0038*/ 	.byte	0x03, 0x50
        /*003a*/ 	.short	0x0000


	//----- nvinfo : EIATTR_MAXREG_COUNT
	.align		4
        /*003c*/ 	.byte	0x03, 0x1b
        /*003e*/ 	.short	0x00ff


	//----- nvinfo : EIATTR_MERCURY_ISA_VERSION
	.align		4
        /*0040*/ 	.byte	0x03, 0x5f
        /*0042*/ 	.short	0x0101


	//----- nvinfo : EIATTR_VRC_CTA_INIT_COUNT
	.align		4
        /*0044*/ 	.byte	0x02, 0x4a
	.zero		1
	.zero		1


	//----- nvinfo : EIATTR_EXIT_INSTR_OFFSETS
	.align		4
        /*0048*/ 	.byte	0x04, 0x1c
        /*004a*/ 	.short	(.L_135 - .L_134)


	//   ....[0]....
.L_134:
        /*004c*/ 	.word	0x00000070


	//   ....[1]....
        /*0050*/ 	.word	0x00000260


	//----- nvinfo : EIATTR_CRS_STACK_SIZE
	.align		4
.L_135:
        /*0054*/ 	.byte	0x04, 0x1e
        /*0056*/ 	.short	(.L_137 - .L_136)
.L_136:
        /*0058*/ 	.word	0x00000000


	//----- nvinfo : EIATTR_CBANK_PARAM_SIZE
	.align		4
.L_137:
        /*005c*/ 	.byte	0x03, 0x19
        /*005e*/ 	.short	0x0014


	//----- nvinfo : EIATTR_PARAM_CBANK
	.align		4
        /*0060*/ 	.byte	0x04, 0x0a
        /*0062*/ 	.short	(.L_139 - .L_138)
	.align		4
.L_138:
        /*0064*/ 	.word	index@(.nv.constant0._Z14sigmoid_kernelPfS_i)
        /*0068*/ 	.short	0x0380
        /*006a*/ 	.short	0x0014


	//----- nvinfo : EIATTR_SW_WAR
	.align		4
.L_139:
        /*006c*/ 	.byte	0x04, 0x36
        /*006e*/ 	.short	(.L_141 - .L_140)
.L_140:
        /*0070*/ 	.word	0x00000008
.L_141:


//--------------------- .nv.info._Z11tanh_kernelPfS_i --------------------------
	.section	.nv.info._Z11tanh_kernelPfS_i,"",@"SHT_CUDA_INFO"
	.sectionflags	@""
	.align	4


	//----- nvinfo : EIATTR_CUDA_API_VERSION
	.align		4
        /*0000*/ 	.byte	0x04, 0x37
        /*0002*/ 	.short	(.L_143 - .L_142)
.L_142:
        /*0004*/ 	.word	0x00000082


	//----- nvinfo : EIATTR_KPARAM_INFO
	.align		4
.L_143:
        /*0008*/ 	.byte	0x04, 0x17
        /*000a*/ 	.short	(.L_145 - .L_144)
.L_144:
        /*000c*/ 	.word	0x00000000
        /*0010*/ 	.short	0x0002
        /*0012*/ 	.short	0x0010
        /*0014*/ 	.byte	0x00, 0xf0, 0x11, 0x00


	//----- nvinfo : EIATTR_KPARAM_INFO
	.align		4
.L_145:
        /*0018*/ 	.byte	0x04, 0x17
        /*001a*/ 	.short	(.L_147 - .L_146)
.L_146:
        /*001c*/ 	.word	0x00000000
        /*0020*/ 	.short	0x0001
        /*0022*/ 	.short	0x0008
        /*0024*/ 	.byte	0x00, 0xf5, 0x21, 0x00


	//----- nvinfo : EIATTR_KPARAM_INFO
	.align		4
.L_147:
        /*0028*/ 	.byte	0x04, 0x17
        /*002a*/ 	.short	(.L_149 - .L_148)
.L_148:
        /*002c*/ 	.word	0x00000000
        /*0030*/ 	.short	0x0000
        /*0032*/ 	.short	0x0000
        /*0034*/ 	.byte	0x00, 0xf5, 0x21, 0x00


	//----- nvinfo : EIATTR_SPARSE_MMA_MASK
	.align		4
.L_149:
        /*0038*/ 	.byte	0x03, 0x50
        /*003a*/ 	.short	0x0000


	//----- nvinfo : EIATTR_MAXREG_COUNT
	.align		4
        /*003c*/ 	.byte	0x03, 0x1b
        /*003e*/ 	.short	0x00ff


	//----- nvinfo : EIATTR_MERCURY_ISA_VERSION
	.align		4
        /*0040*/ 	.byte	0x03, 0x5f
        /*0042*/ 	.short	0x0101


	//----- nvinfo : EIATTR_VRC_CTA_INIT_COUNT
	.align		4
        /*0044*/ 	.byte	0x02, 0x4a
	.zero		1
	.zero		1


	//----- nvinfo : EIATTR_EXIT_INSTR_OFFSETS
	.align		4
        /*0048*/ 	.byte	0x04, 0x1c
        /*004a*/ 	.short	(.L_151 - .L_150)


	//   ....[0]....
.L_150:
        /*004c*/ 	.word	0x00000070


	//   ....[1]....
        /*0050*/ 	.word	0x00000200


	//----- nvinfo : EIATTR_CBANK_PARAM_SIZE
	.align		4
.L_151:
        /*0054*/ 	.byte	0x03, 0x19
        /*0056*/ 	.short	0x0014


	//----- nvinfo : EIATTR_PARAM_CBANK
	.align		4
        /*0058*/ 	.byte	0x04, 0x0a
        /*005a*/ 	.short	(.L_153 - .L_152)
	.align		4
.L_152:
        /*005c*/ 	.word	index@(.nv.constant0._Z11tanh_kernelPfS_i)
        /*0060*/ 	.short	0x0380
        /*0062*/ 	.short	0x0014


	//----- nvinfo : EIATTR_SW_WAR
	.align		4
.L_153:
        /*0064*/ 	.byte	0x04, 0x36
        /*0066*/ 	.short	(.L_155 - .L_154)
.L_154:
        /*0068*/ 	.word	0x00000008
.L_155:


//--------------------- .nv.info._Z11sqrt_kernelPfS_i --------------------------
	.section	.nv.info._Z11sqrt_kernelPfS_i,"",@"SHT_CUDA_INFO"
	.sectionflags	@""
	.align	4


	//----- nvinfo : EIATTR_CUDA_API_VERSION
	.align		4
        /*0000*/ 	.byte	0x04, 0x37
        /*0002*/ 	.short	(.L_157 - .L_156)
.L_156:
        /*0004*/ 	.word	0x00000082


	//----- nvinfo : EIATTR_KPARAM_INFO
	.align		4
.L_157:
        /*0008*/ 	.byte	0x04, 0x17
        /*000a*/ 	.short	(.L_159 - .L_158)
.L_158:
        /*000c*/ 	.word	0x00000000
        /*0010*/ 	.short	0x0002
        /*0012*/ 	.short	0x0010
        /*0014*/ 	.byte	0x00, 0xf0, 0x11, 0x00


	//----- nvinfo : EIATTR_KPARAM_INFO
	.align		4
.L_159:
        /*0018*/ 	.byte	0x04, 0x17
        /*001a*/ 	.short	(.L_161 - .L_160)
.L_160:
        /*001c*/ 	.word	0x00000000
        /*0020*/ 	.short	0x0001
        /*0022*/ 	.short	0x0008
        /*0024*/ 	.byte	0x00, 0xf5, 0x21, 0x00


	//----- nvinfo : EIATTR_KPARAM_INFO
	.align		4
.L_161:
        /*0028*/ 	.byte	0x04, 0x17
        /*002a*/ 	.short	(.L_163 - .L_162)
.L_162:
        /*002c*/ 	.word	0x00000000
        /*0030*/ 	.short	0x0000
        /*0032*/ 	.short	0x0000
        /*0034*/ 	.byte	0x00, 0xf5, 0x21, 0x00


	//----- nvinfo : EIATTR_SPARSE_MMA_MASK
	.align		4
.L_163:
        /*0038*/ 	.byte	0x03, 0x50
        /*003a*/ 	.short	0x0000


	//----- nvinfo : EIATTR_MAXREG_COUNT
	.align		4
        /*003c*/ 	.byte	0x03, 0x1b
        /*003e*/ 	.short	0x00ff


	//----- nvinfo : EIATTR_MERCURY_ISA_VERSION
	.align		4
        /*0040*/ 	.byte	0x03, 0x5f
        /*0042*/ 	.short	0x0101


	//----- nvinfo : EIATTR_VRC_CTA_INIT_COUNT
	.align		4
        /*0044*/ 	.byte	0x02, 0x4a
	.zero		1
	.zero		1


	//----- nvinfo : EIATTR_EXIT_INSTR_OFFSETS
	.align		4
        /*0048*/ 	.byte	0x04, 0x1c
        /*004a*/ 	.short	(.L_165 - .L_164)


	//   ....[0]....
.L_164:
        /*004c*/ 	.word	0x00000070


	//   ....[1]....
        /*0050*/ 	.word	0x000001c0


	//----- nvinfo : EIATTR_CRS_STACK_SIZE
	.align		4
.L_165:
        /*0054*/ 	.byte	0x04, 0x1e
        /*0056*/ 	.short	(.L_167 - .L_166)
.L_166:
        /*0058*/ 	.word	0x00000000


	//----- nvinfo : EIATTR_CBANK_PARAM_SIZE
	.align		4
.L_167:
        /*005c*/ 	.byte	0x03, 0x19
        /*005e*/ 	.short	0x0014


	//----- nvinfo : EIATTR_PARAM_CBANK
	.align		4
        /*0060*/ 	.byte	0x04, 0x0a
        /*0062*/ 	.short	(.L_169 - .L_168)
	.align		4
.L_168:
        /*0064*/ 	.word	index@(.nv.constant0._Z11sqrt_kernelPfS_i)
        /*0068*/ 	.short	0x0380
        /*006a*/ 	.short	0x0014


	//----- nvinfo : EIATTR_SW_WAR
	.align		4
.L_169:
        /*006c*/ 	.byte	0x04, 0x36
        /*006e*/ 	.short	(.L_171 - .L_170)
.L_170:
        /*0070*/ 	.word	0x00000008
.L_171:


//--------------------- .nv.info._Z10log_kernelPfS_i --------------------------
	.section	.nv.info._Z10log_kernelPfS_i,"",@"SHT_CUDA_INFO"
	.sectionflags	@""
	.align	4


	//----- nvinfo : EIATTR_CUDA_API_VERSION
	.align		4
        /*0000*/ 	.byte	0x04, 0x37
        /*0002*/ 	.short	(.L_173 - .L_172)
.L_172:
        /*0004*/ 	.word	0x00000082


	//----- nvinfo : EIATTR_KPARAM_INFO
	.align		4
.L_173:
        /*0008*/ 	.byte	0x04, 0x17
        /*000a*/ 	.short	(.L_175 - .L_174)
.L_174:
        /*000c*/ 	.word	0x00000000
        /*0010*/ 	.short	0x0002
        /*0012*/ 	.short	0x0010
        /*0014*/ 	.byte	0x00, 0xf0, 0x11, 0x00


	//----- nvinfo : EIATTR_KPARAM_INFO
	.align		4
.L_175:
        /*0018*/ 	.byte	0x04, 0x17
        /*001a*/ 	.short	(.L_177 - .L_176)
.L_176:
        /*001c*/ 	.word	0x00000000
        /*0020*/ 	.short	0x0001
        /*0022*/ 	.short	0x0008
        /*0024*/ 	.byte	0x00, 0xf5, 0x21, 0x00


	//----- nvinfo : EIATTR_KPARAM_INFO
	.align		4
.L_177:
        /*0028*/ 	.byte	0x04, 0x17
        /*002a*/ 	.short	(.L_179 - .L_178)
.L_178:
        /*002c*/ 	.word	0x00000000
        /*0030*/ 	.short	0x0000
        /*0032*/ 	.short	0x0000
        /*0034*/ 	.byte	0x00, 0xf5, 0x21, 0x00


	//----- nvinfo : EIATTR_SPARSE_MMA_MASK
	.align		4
.L_179:
        /*0038*/ 	.byte	0x03, 0x50
        /*003a*/ 	.short	0x0000


	//----- nvinfo : EIATTR_MAXREG_COUNT
	.align		4
        /*003c*/ 	.byte	0x03, 0x1b
        /*003e*/ 	.short	0x00ff


	//----- nvinfo : EIATTR_MERCURY_ISA_VERSION
	.align		4
        /*0040*/ 	.byte	0x03, 0x5f
        /*0042*/ 	.short	0x0101


	//----- nvinfo : EIATTR_VRC_CTA_INIT_COUNT
	.align		4
        /*0044*/ 	.byte	0x02, 0x4a
	.zero		1
	.zero		1


	//----- nvinfo : EIATTR_EXIT_INSTR_OFFSETS
	.align		4
        /*0048*/ 	.byte	0x04, 0x1c
        /*004a*/ 	.short	(.L_181 - .L_180)


	//   ....[0]....
.L_180:
        /*004c*/ 	.word	0x00000070


	//   ....[1]....
        /*0050*/ 	.word	0x000002a0


	//----- nvinfo : EIATTR_CBANK_PARAM_SIZE
	.align		4
.L_181:
        /*0054*/ 	.byte	0x03, 0x19
        /*0056*/ 	.short	0x0014


	//----- nvinfo : EIATTR_PARAM_CBANK
	.align		4
        /*0058*/ 	.byte	0x04, 0x0a
        /*005a*/ 	.short	(.L_183 - .L_182)
	.align		4
.L_182:
        /*005c*/ 	.word	index@(.nv.constant0._Z10log_kernelPfS_i)
        /*0060*/ 	.short	0x0380
        /*0062*/ 	.short	0x0014


	//----- nvinfo : EIATTR_SW_WAR
	.align		4
.L_183:
        /*0064*/ 	.byte	0x04, 0x36
        /*0066*/ 	.short	(.L_185 - .L_184)
.L_184:
        /*0068*/ 	.word	0x00000008
.L_185:


//--------------------- .nv.info._Z10exp_kernelPfS_i --------------------------
	.section	.nv.info._Z10exp_kernelPfS_i,"",@"SHT_CUDA_INFO"
	.sectionflags	@""
	.align	4


	//----- nvinfo : EIATTR_CUDA_API_VERSION
	.align		4
        /*0000*/ 	.byte	0x04, 0x37
        /*0002*/ 	.short	(.L_187 - .L_186)
.L_186:
        /*0004*/ 	.word	0x00000082


	//----- nvinfo : EIATTR_KPARAM_INFO
	.align		4
.L_187:
        /*0008*/ 	.byte	0x04, 0x17
        /*000a*/ 	.short	(.L_189 - .L_188)
.L_188:
        /*000c*/ 	.word	0x00000000
        /*0010*/ 	.short	0x0002
        /*0012*/ 	.short	0x0010
        /*0014*/ 	.byte	0x00, 0xf0, 0x11, 0x00


	//----- nvinfo : EIATTR_KPARAM_INFO
	.align		4
.L_189:
        /*0018*/ 	.byte	0x04, 0x17
        /*001a*/ 	.short	(.L_191 - .L_190)
.L_190:
        /*001c*/ 	.word	0x00000000
        /*0020*/ 	.short	0x0001
        /*0022*/ 	.short	0x0008
        /*0024*/ 	.byte	0x00, 0xf5, 0x21, 0x00


	//----- nvinfo : EIATTR_KPARAM_INFO
	.align		4
.L_191:
        /*0028*/ 	.byte	0x04, 0x17
        /*002a*/ 	.short	(.L_193 - .L_192)
.L_192:
        /*002c*/ 	.word	0x00000000
        /*0030*/ 	.short	0x0000
        /*0032*/ 	.short	0x0000
        /*0034*/ 	.byte	0x00, 0xf5, 0x21, 0x00


	//----- nvinfo : EIATTR_SPARSE_MMA_MASK
	.align		4
.L_193:
        /*0038*/ 	.byte	0x03, 0x50
        /*003a*/ 	.short	0x0000


	//----- nvinfo : EIATTR_MAXREG_COUNT
	.align		4
        /*003c*/ 	.byte	0x03, 0x1b
        /*003e*/ 	.short	0x00ff


	//----- nvinfo : EIATTR_MERCURY_ISA_VERSION
	.align		4
        /*0040*/ 	.byte	0x03, 0x5f
        /*0042*/ 	.short	0x0101


	//----- nvinfo : EIATTR_VRC_CTA_INIT_COUNT
	.align		4
        /*0044*/ 	.byte	0x02, 0x4a
	.zero		1
	.zero		1


	//----- nvinfo : EIATTR_EXIT_INSTR_OFFSETS
	.align		4
        /*0048*/ 	.byte	0x04, 0x1c
        /*004a*/ 	.short	(.L_195 - .L_194)


	//   ....[0]....
.L_194:
        /*004c*/ 	.word	0x00000070


	//   ....[1]....
        /*0050*/ 	.word	0x00000190


	//----- nvinfo : EIATTR_CBANK_PARAM_SIZE
	.align		4
.L_195:
        /*0054*/ 	.byte	0x03, 0x19
        /*0056*/ 	.short	0x0014


	//----- nvinfo : EIATTR_PARAM_CBANK
	.align		4
        /*0058*/ 	.byte	0x04, 0x0a
        /*005a*/ 	.short	(.L_197 - .L_196)
	.align		4
.L_196:
        /*005c*/ 	.word	index@(.nv.constant0._Z10exp_kernelPfS_i)
        /*0060*/ 	.short	0x0380
        /*0062*/ 	.short	0x0014


	//----- nvinfo : EIATTR_SW_WAR
	.align		4
.L_197:
        /*0064*/ 	.byte	0x04, 0x36
        /*0066*/ 	.short	(.L_199 - .L_198)
.L_198:
        /*0068*/ 	.word	0x00000008
.L_199:


//--------------------- .nv.info._Z10div_kernelPfS_S_i --------------------------
	.section	.nv.info._Z10div_kernelPfS_S_i,"",@"SHT_CUDA_INFO"
	.sectionflags	@""
	.align	4


	//----- nvinfo : EIATTR_CUDA_API_VERSION
	.align		4
        /*0000*/ 	.byte	0x04, 0x37
        /*0002*/ 	.short	(.L_201 - .L_200)
.L_200:
        /*0004*/ 	.word	0x00000082


	//----- nvinfo : EIATTR_KPARAM_INFO
	.align		4
.L_201:
        /*0008*/ 	.byte	0x04, 0x17
        /*000a*/ 	.short	(.L_203 - .L_202)
.L_202:
        /*000c*/ 	.word	0x00000000
        /*0010*/ 	.short	0x0003
        /*0012*/ 	.short	0x0018
        /*0014*/ 	.byte	0x00, 0xf0, 0x11, 0x00


	//----- nvinfo : EIATTR_KPARAM_INFO
	.align		4
.L_203:
        /*0018*/ 	.byte	0x04, 0x17
        /*001a*/ 	.short	(.L_205 - .L_204)
.L_204:
        /*001c*/ 	.word	0x00000000
        /*0020*/ 	.short	0x0002
        /*0022*/ 	.short	0x0010
        /*0024*/ 	.byte	0x00, 0xf5, 0x21, 0x00


	//----- nvinfo : EIATTR_KPARAM_INFO
	.align		4
.L_205:
        /*0028*/ 	.byte	0x04, 0x17
        /*002a*/ 	.short	(.L_207 - .L_206)
.L_206:
        /*002c*/ 	.word	0x00000000
        /*0030*/ 	.short	0x0001
        /*0032*/ 	.short	0x0008
        /*0034*/ 	.byte	0x00, 0xf5, 0x21, 0x00


	//----- nvinfo : EIATTR_KPARAM_INFO
	.align		4
.L_207:
        /*0038*/ 	.byte	0x04, 0x17
        /*003a*/ 	.short	(.L_209 - .L_208)
.L_208:
        /*003c*/ 	.word	0x00000000
        /*0040*/ 	.short	0x0000
        /*0042*/ 	.short	0x0000
        /*0044*/ 	.byte	0x00, 0xf5, 0x21, 0x00


	//----- nvinfo : EIATTR_SPARSE_MMA_MASK
	.align		4
.L_209:
        /*0048*/ 	.byte	0x03, 0x50
        /*004a*/ 	.short	0x0000


	//----- nvinfo : EIATTR_MAXREG_COUNT
	.align		4
        /*004c*/ 	.byte	0x03, 0x1b
        /*004e*/ 	.short	0x00ff


	//----- nvinfo : EIATTR_MERCURY_ISA_VERSION
	.align		4
        /*0050*/ 	.byte	0x03, 0x5f
        /*0052*/ 	.short	0x0101


	//----- nvinfo : EIATTR_VRC_CTA_INIT_COUNT
	.align		4
        /*0054*/ 	.byte	0x02, 0x4a
	.zero		1
	.zero		1


	//----- nvinfo : EIATTR_EXIT_INSTR_OFFSETS
	.align		4
        /*0058*/ 	.byte	0x04, 0x1c
        /*005a*/ 	.short	(.L_211 - .L_210)


	//   ....[0]....
.L_210:
        /*005c*/ 	.word	0x00000070


	//   ....[1]....
        /*0060*/ 	.word	0x000001f0


	//----- nvinfo : EIATTR_CRS_STACK_SIZE
	.align		4
.L_211:
        /*0064*/ 	.byte	0x04, 0x1e
        /*0066*/ 	.short	(.L_213 - .L_212)
.L_212:
        /*0068*/ 	.word	0x00000000


	//----- nvinfo : EIATTR_CBANK_PARAM_SIZE
	.align		4
.L_213:
        /*006c*/ 	.byte	0x03, 0x19
        /*006e*/ 	.short	0x001c


	//----- nvinfo : EIATTR_PARAM_CBANK
	.align		4
        /*0070*/ 	.byte	0x04, 0x0a
        /*0072*/ 	.short	(.L_215 - .L_214)
	.align		4
.L_214:
        /*0074*/ 	.word	index@(.nv.constant0._Z10div_kernelPfS_S_i)
        /*0078*/ 	.short	0x0380
        /*007a*/ 	.short	0x001c


	//----- nvinfo : EIATTR_SW_WAR
	.align		4
.L_215:
        /*007c*/ 	.byte	0x04, 0x36
        /*007e*/ 	.short	(.L_217 - .L_216)
.L_216:
        /*0080*/ 	.word	0x00000008
.L_217:


//--------------------- .nv.info._Z10mul_kernelPfS_S_i --------------------------
	.section	.nv.info._Z10mul_kernelPfS_S_i,"",@"SHT_CUDA_INFO"
	.sectionflags	@""
	.align	4


	//----- nvinfo : EIATTR_CUDA_API_VERSION
	.align		4
        /*0000*/ 	.byte	0x04, 0x37
        /*0002*/ 	.short	(.L_219 - .L_218)
.L_218:
        /*0004*/ 	.word	0x00000082


	//----- nvinfo : EIATTR_KPARAM_INFO
	.align		4
.L_219:
        /*0008*/ 	.byte	0x04, 0x17
        /*000a*/ 	.short	(.L_221 - .L_220)
.L_220:
        /*000c*/ 	.word	0x00000000
        /*0010*/ 	.short	0x0003
        /*0012*/ 	.short	0x0018
        /*0014*/ 	.byte	0x00, 0xf0, 0x11, 0x00


	//----- nvinfo : EIATTR_KPARAM_INFO
	.align		4
.L_221:
        /*0018*/ 	.byte	0x04, 0x17
        /*001a*/ 	.short	(.L_223 - .L_222)
.L_222:
        /*001c*/ 	.word	0x00000000
        /*0020*/ 	.short	0x0002
        /*0022*/ 	.short	0x0010
        /*0024*/ 	.byte	0x00, 0xf5, 0x21, 0x00


	//----- nvinfo : EIATTR_KPARAM_INFO
	.align		4
.L_223:
        /*0028*/ 	.byte	0x04, 0x17
        /*002a*/ 	.short	(.L_225 - .L_224)
.L_224:
        /*002c*/ 	.word	0x00000000
        /*0030*/ 	.short	0x0001
        /*0032*/ 	.short	0x0008
        /*0034*/ 	.byte	0x00, 0xf5, 0x21, 0x00


	//----- nvinfo : EIATTR_KPARAM_INFO
	.align		4
.L_225:
        /*0038*/ 	.byte	0x04, 0x17
        /*003a*/ 	.short	(.L_227 - .L_226)
.L_226:
        /*003c*/ 	.word	0x00000000
        /*0040*/ 	.short	0x0000
        /*0042*/ 	.short	0x0000
        /*0044*/ 	.byte	0x00, 0xf5, 0x21, 0x00


	//----- nvinfo : EIATTR_SPARSE_MMA_MASK
	.align		4
.L_227:
        /*0048*/ 	.byte	0x03, 0x50
        /*004a*/ 	.short	0x0000


	//----- nvinfo : EIATTR_MAXREG_COUNT
	.align		4
        /*004c*/ 	.byte	0x03, 0x1b
        /*004e*/ 	.short	0x00ff


	//----- nvinfo : EIATTR_MERCURY_ISA_VERSION
	.align		4
        /*0050*/ 	.byte	0x03, 0x5f
        /*0052*/ 	.short	0x0101


	//----- nvinfo : EIATTR_VRC_CTA_INIT_COUNT
	.align		4
        /*0054*/ 	.byte	0x02, 0x4a
	.zero		1
	.zero		1


	//----- nvinfo : EIATTR_EXIT_INSTR_OFFSETS
	.align		4
        /*0058*/ 	.byte	0x04, 0x1c
        /*005a*/ 	.short	(.L_229 - .L_228)


	//   ....[0]....
.L_228:
        /*005c*/ 	.word	0x00000070


	//   ....[1]....
        /*0060*/ 	.word	0x00000130


	//----- nvinfo : EIATTR_CBANK_PARAM_SIZE
	.align		4
.L_229:
        /*0064*/ 	.byte	0x03, 0x19
        /*0066*/ 	.short	0x001c


	//----- nvinfo : EIATTR_PARAM_CBANK
	.align		4
        /*0068*/ 	.byte	0x04, 0x0a
        /*006a*/ 	.short	(.L_231 - .L_230)
	.align		4
.L_230:
        /*006c*/ 	.word	index@(.nv.constant0._Z10mul_kernelPfS_S_i)
        /*0070*/ 	.short	0x0380
        /*0072*/ 	.short	0x001c


	//----- nvinfo : EIATTR_SW_WAR
	.align		4
.L_231:
        /*0074*/ 	.byte	0x04, 0x36
        /*0076*/ 	.short	(.L_233 - .L_232)
.L_232:
        /*0078*/ 	.word	0x00000008
.L_233:


//--------------------- .nv.info._Z10sub_kernelPfS_S_i --------------------------
	.section	.nv.info._Z10sub_kernelPfS_S_i,"",@"SHT_CUDA_INFO"
	.sectionflags	@""
	.align	4


	//----- nvinfo : EIATTR_CUDA_API_VERSION
	.align		4
        /*0000*/ 	.byte	0x04, 0x37
        /*0002*/ 	.short	(.L_235 - .L_234)
.L_234:
        /*0004*/ 	.word	0x00000082


	//----- nvinfo : EIATTR_KPARAM_INFO
	.align		4
.L_235:
        /*0008*/ 	.byte	0x04, 0x17
        /*000a*/ 	.short	(.L_237 - .L_236)
.L_236:
        /*000c*/ 	.word	0x00000000
        /*0010*/ 	.short	0x0003
        /*0012*/ 	.short	0x0018
        /*0014*/ 	.byte	0x00, 0xf0, 0x11, 0x00


	//----- nvinfo : EIATTR_KPARAM_INFO
	.align		4
.L_237:
        /*0018*/ 	.byte	0x04, 0x17
        /*001a*/ 	.short	(.L_239 - .L_238)
.L_238:
        /*001c*/ 	.word	0x00000000
        /*0020*/ 	.short	0x0002
        /*0022*/ 	.short	0x0010
        /*0024*/ 	.byte	0x00, 0xf5, 0x21, 0x00


	//----- nvinfo : EIATTR_KPARAM_INFO
	.align		4
.L_239:
        /*0028*/ 	.byte	0x04, 0x17
        /*002a*/ 	.short	(.L_241 - .L_240)
.L_240:
        /*002c*/ 	.word	0x00000000
        /*0030*/ 	.short	0x0001
        /*0032*/ 	.short	0x0008
        /*0034*/ 	.byte	0x00, 0xf5, 0x21, 0x00


	//----- nvinfo : EIATTR_KPARAM_INFO
	.align		4
.L_241:
        /*0038*/ 	.byte	0x04, 0x17
        /*003a*/ 	.short	(.L_243 - .L_242)
.L_242:
        /*003c*/ 	.word	0x00000000
        /*0040*/ 	.short	0x0000
        /*0042*/ 	.short	0x0000
        /*0044*/ 	.byte	0x00, 0xf5, 0x21, 0x00


	//----- nvinfo : EIATTR_SPARSE_MMA_MASK
	.align		4
.L_243:
        /*0048*/ 	.byte	0x03, 0x50
        /*004a*/ 	.short	0x0000


	//----- nvinfo : EIATTR_MAXREG_COUNT
	.align		4
        /*004c*/ 	.byte	0x03, 0x1b
        /*004e*/ 	.short	0x00ff


	//----- nvinfo : EIATTR_MERCURY_ISA_VERSION
	.align		4
        /*0050*/ 	.byte	0x03, 0x5f
        /*0052*/ 	.short	0x0101


	//----- nvinfo : EIATTR_VRC_CTA_INIT_COUNT
	.align		4
        /*0054*/ 	.byte	0x02, 0x4a
	.zero		1
	.zero		1


	//----- nvinfo : EIATTR_EXIT_INSTR_OFFSETS
	.align		4
        /*0058*/ 	.byte	0x04, 0x1c
        /*005a*/ 	.short	(.L_245 - .L_244)


	//   ....[0]....
.L_244:
        /*005c*/ 	.word	0x00000070


	//   ....[1]....
        /*0060*/ 	.word	0x00000130


	//----- nvinfo : EIATTR_CBANK_PARAM_SIZE
	.align		4
.L_245:
        /*0064*/ 	.byte	0x03, 0x19
        /*0066*/ 	.short	0x001c


	//----- nvinfo : EIATTR_PARAM_CBANK
	.align		4
        /*0068*/ 	.byte	0x04, 0x0a
        /*006a*/ 	.short	(.L_247 - .L_246)
	.align		4
.L_246:
        /*006c*/ 	.word	index@(.nv.constant0._Z10sub_kernelPfS_S_i)
        /*0070*/ 	.short	0x0380
        /*0072*/ 	.short	0x001c


	//----- nvinfo : EIATTR_SW_WAR
	.align		4
.L_247:
        /*0074*/ 	.byte	0x04, 0x36
        /*0076*/ 	.short	(.L_249 - .L_248)
.L_248:
        /*0078*/ 	.word	0x00000008
.L_249:


//--------------------- .nv.info._Z10add_kernelPfS_S_i --------------------------
	.section	.nv.info._Z10add_kernelPfS_S_i,"",@"SHT_CUDA_INFO"
	.sectionflags	@""
	.align	4


	//----- nvinfo : EIATTR_CUDA_API_VERSION
	.align		4
        /*0000*/ 	.byte	0x04, 0x37
        /*0002*/ 	.short	(.L_251 - .L_250)
.L_250:
        /*0004*/ 	.word	0x00000082


	//----- nvinfo : EIATTR_KPARAM_INFO
	.align		4
.L_251:
        /*0008*/ 	.byte	0x04, 0x17
        /*000a*/ 	.short	(.L_253 - .L_252)
.L_252:
        /*000c*/ 	.word	0x00000000
        /*0010*/ 	.short	0x0003
        /*0012*/ 	.short	0x0018
        /*0014*/ 	.byte	0x00, 0xf0, 0x11, 0x00


	//----- nvinfo : EIATTR_KPARAM_INFO
	.align		4
.L_253:
        /*0018*/ 	.byte	0x04, 0x17
        /*001a*/ 	.short	(.L_255 - .L_254)
.L_254:
        /*001c*/ 	.word	0x00000000
        /*0020*/ 	.short	0x0002
        /*0022*/ 	.short	0x0010
        /*0024*/ 	.byte	0x00, 0xf5, 0x21, 0x00


	//----- nvinfo : EIATTR_KPARAM_INFO
	.align		4
.L_255:
        /*0028*/ 	.byte	0x04, 0x17
        /*002a*/ 	.short	(.L_257 - .L_256)
.L_256:
        /*002c*/ 	.word	0x00000000
        /*0030*/ 	.short	0x0001
        /*0032*/ 	.short	0x0008
        /*0034*/ 	.byte	0x00, 0xf5, 0x21, 0x00


	//----- nvinfo : EIATTR_KPARAM_INFO
	.align		4
.L_257:
        /*0038*/ 	.byte	0x04, 0x17
        /*003a*/ 	.short	(.L_259 - .L_258)
.L_258:
        /*003c*/ 	.word	0x00000000
        /*0040*/ 	.short	0x0000
        /*0042*/ 	.short	0x0000
        /*0044*/ 	.byte	0x00, 0xf5, 0x21, 0x00


	//----- nvinfo : EIATTR_SPARSE_MMA_MASK
	.align		4
.L_259:
        /*0048*/ 	.byte	0x03, 0x50
        /*004a*/ 	.short	0x0000


	//----- nvinfo : EIATTR_MAXREG_COUNT
	.align		4
        /*004c*/ 	.byte	0x03, 0x1b
        /*004e*/ 	.short	0x00ff


	//----- nvinfo : EIATTR_MERCURY_ISA_VERSION
	.align		4
        /*0050*/ 	.byte	0x03, 0x5f
        /*0052*/ 	.short	0x0101


	//----- nvinfo : EIATTR_VRC_CTA_INIT_COUNT
	.align		4
        /*0054*/ 	.byte	0x02, 0x4a
	.zero		1
	.zero		1


	//----- nvinfo : EIATTR_EXIT_INSTR_OFFSETS
	.align		4
        /*0058*/ 	.byte	0x04, 0x1c
        /*005a*/ 	.short	(.L_261 - .L_260)


	//   ....[0]....
.L_260:
        /*005c*/ 	.word	0x00000070


	//   ....[1]....
        /*0060*/ 	.word	0x00000130


	//----- nvinfo : EIATTR_CBANK_PARAM_SIZE
	.align		4
.L_261:
        /*0064*/ 	.byte	0x03, 0x19
        /*0066*/ 	.short	0x001c


	//----- nvinfo : EIATTR_PARAM_CBANK
	.align		4
        /*0068*/ 	.byte	0x04, 0x0a
        /*006a*/ 	.short	(.L_263 - .L_262)
	.align		4
.L_262:
        /*006c*/ 	.word	index@(.nv.constant0._Z10add_kernelPfS_S_i)
        /*0070*/ 	.short	0x0380
        /*0072*/ 	.short	0x001c


	//----- nvinfo : EIATTR_SW_WAR
	.align		4
.L_263:
        /*0074*/ 	.byte	0x04, 0x36
        /*0076*/ 	.short	(.L_265 - .L_264)
.L_264:
        /*0078*/ 	.word	0x00000008
.L_265:


//--------------------- .nv.callgraph             --------------------------
	.section	.nv.callgraph,"",@"SHT_CUDA_CALLGRAPH"
	.align	4
	.sectionentsize	8
	.align		4
        /*0000*/ 	.word	0x00000000
	.align		4
        /*0004*/ 	.word	0xffffffff
	.align		4
        /*0008*/ 	.word	0x00000000
	.align		4
        /*000c*/ 	.word	0xfffffffe
	.align		4
        /*0010*/ 	.word	0x00000000
	.align		4
        /*0014*/ 	.word	0xfffffffd
	.align		4
        /*0018*/ 	.word	0x00000000
	.align		4
        /*001c*/ 	.word	0xfffffffc


//--------------------- .text._Z10pow_kernelPfS_S_i --------------------------
	.section	.text._Z10pow_kernelPfS_S_i,"ax",@progbits
	.align	128
        .global         _Z10pow_kernelPfS_S_i
        .type           _Z10pow_kernelPfS_S_i,@function
        .size           _Z10pow_kernelPfS_S_i,(.L_x_41 - _Z10pow_kernelPfS_S_i)
        .other          _Z10pow_kernelPfS_S_i,@"STO_CUDA_ENTRY STV_DEFAULT"
_Z10pow_kernelPfS_S_i:
.text._Z10pow_kernelPfS_S_i:
[----:B------:R-:W-:Y:S01]  /*0000*/  LDC R1, c[0x0][0x37c] ;  /* 0x0000df00ff017b82 */ /* 0x000fe20000000800 */
[----:B------:R-:W0:Y:S07]  /*0010*/  S2R R3, SR_TID.X ;  /* 0x0000000000037919 */ /* 0x000e2e0000002100 */
[----:B------:R-:W0:Y:S01]  /*0020*/  S2UR UR4, SR_CTAID.X ;  /* 0x00000000000479c3 */ /* 0x000e220000002500 */
[----:B------:R-:W1:Y:S07]  /*0030*/  LDCU UR5, c[0x0][0x398] ;  /* 0x00007300ff0577ac */ /* 0x000e6e0008000800 */
[----:B------:R-:W0:Y:S02]  /*0040*/  LDC R0, c[0x0][0x360] ;  /* 0x0000d800ff007b82 */ /* 0x000e240000000800 */
[----:B0-----:R-:W-:-:S05]  /*0050*/  IMAD R0, R0, UR4, R3 ;  /* 0x0000000400007c24 */ /* 0x001fca000f8e0203 */
[----:B-1----:R-:W-:-:S13]  /*0060*/  ISETP.GE.AND P0, PT, R0, UR5, PT ;  /* 0x0000000500007c0c */ /* 0x002fda000bf06270 */
[----:B------:R-:W-:Y:S05]  /*0070*/  @P0 EXIT ;  /* 0x000000000000094d */ /* 0x000fea0003800000 */
[----:B------:R-:W0:Y:S01]  /*0080*/  LDC.64 R4, c[0x0][0x380] ;  /* 0x0000e000ff047b82 */ /* 0x000e220000000a00 */
[----:B------:R-:W1:Y:S07]  /*0090*/  LDCU.64 UR4, c[0x0][0x358] ;  /* 0x00006b00ff0477ac */ /* 0x000e6e0008000a00 */
[----:B------:R-:W2:Y:S01]  /*00a0*/  LDC.64 R6, c[0x0][0x388] ;  /* 0x0000e200ff067b82 */ /* 0x000ea20000000a00 */
[----:B0-----:R-:W-:-:S05]  /*00b0*/  IMAD.WIDE R4, R0, 0x4, R4 ;  /* 0x0000000400047825 */ /* 0x001fca00078e0204 */
[----:B-1----:R-:W3:Y:S01]  /*00c0*/  LDG.E R2, desc[UR4][R4.64] ;  /* 0x0000000404027981 */ /* 0x002ee2000c1e1900 */
[----:B--2---:R-:W-:-:S05]  /*00d0*/  IMAD.WIDE R6, R0, 0x4, R6 ;  /* 0x0000000400067825 */ /* 0x004fca00078e0206 */
[----:B------:R0:W2:Y:S01]  /*00e0*/  LDG.E R3, desc[UR4][R6.64] ;  /* 0x0000000406037981 */ /* 0x0000a2000c1e1900 */
[----:B------:R-:W-:Y:S01]  /*00f0*/  BSSY.RECONVERGENT B0, `(.L_x_0) ;  /* 0x000005a000007945 */ /* 0x000fe20003800200 */
[C---:B---3--:R-:W-:Y:S01]  /*0100*/  FMUL R9, |R2|.reuse, 16777216 ;  /* 0x4b80000002097820 */ /* 0x048fe20000400200 */
[----:B------:R-:W-:-:S04]  /*0110*/  FSETP.GEU.AND P0, PT, |R2|, 1.175494350822287508e-38, PT ;  /* 0x008000000200780b */ /* 0x000fc80003f0e200 */
[----:B------:R-:W-:Y:S02]  /*0120*/  FSEL R9, R9, |R2|, !P0 ;  /* 0x4000000209097208 */ /* 0x000fe40004000000 */
[----:B------:R-:W-:Y:S02]  /*0130*/  FSEL R4, RZ, -24, P0 ;  /* 0xc1c00000ff047808 */ /* 0x000fe40000000000 */
[----:B------:R-:W-:-:S04]  /*0140*/  IADD3 R8, PT, PT, R9, -0x3f3504f3, RZ ;  /* 0xc0cafb0d09087810 */ /* 0x000fc80007ffe0ff */
[----:B------:R-:W-:-:S04]  /*0150*/  LOP3.LUT R8, R8, 0xff800000, RZ, 0xc0, !PT ;  /* 0xff80000008087812 */ /* 0x000fc800078ec0ff */
[-C--:B------:R-:W-:Y:S02]  /*0160*/  IADD3 R9, PT, PT, R9, -R8.reuse, RZ ;  /* 0x8000000809097210 */ /* 0x080fe40007ffe0ff */
[----:B------:R-:W-:Y:S01]  /*0170*/  I2FP.F32.S32 R5, R8 ;  /* 0x0000000800057245 */ /* 0x000fe20000201400 */
[----:B------:R-:W-:Y:S02]  /*0180*/  HFMA2 R8, -RZ, RZ, 0.771484375, 0.21533203125 ;  /* 0x3a2c32e4ff087431 */ /* 0x000fe400000001ff */
[C---:B------:R-:W-:Y:S01]  /*0190*/  FADD R10, R9.reuse, 1 ;  /* 0x3f800000090a7421 */ /* 0x040fe20000000000 */
[----:B------:R-:W-:Y:S01]  /*01a0*/  FADD R9, R9, -1 ;  /* 0xbf80000009097421 */ /* 0x000fe20000000000 */
[----:B------:R-:W-:-:S03]  /*01b0*/  FFMA R4, R5, 1.1920928955078125e-07, R4 ;  /* 0x3400000005047823 */ /* 0x000fc60000000004 */
[----:B------:R-:W-:Y:S01]  /*01c0*/  FADD R11, R9, R9 ;  /* 0x00000009090b7221 */ /* 0x000fe20000000000 */
[----:B------:R-:W1:Y:S03]  /*01d0*/  MUFU.RCP R10, R10 ;  /* 0x0000000a000a7308 */ /* 0x000e660000001000 */
[----:B-1----:R-:W-:-:S04]  /*01e0*/  FMUL R11, R10, R11 ;  /* 0x0000000b0a0b7220 */ /* 0x002fc80000400000 */
[----:B0-----:R-:W-:Y:S01]  /*01f0*/  FADD R6, R9, -R11 ;  /* 0x8000000b09067221 */ /* 0x001fe20000000000 */
[CC--:B------:R-:W-:Y:S01]  /*0200*/  FMUL R5, R11.reuse, R11.reuse ;  /* 0x0000000b0b057220 */ /* 0x0c0fe20000400000 */
[----:B------:R-:W-:Y:S02]  /*0210*/  FFMA R7, R11, 1.4426950216293334961, R4 ;  /* 0x3fb8aa3b0b077823 */ /* 0x000fe40000000004 */
[----:B------:R-:W-:Y:S01]  /*0220*/  FADD R6, R6, R6 ;  /* 0x0000000606067221 */ /* 0x000fe20000000000 */
[----:B------:R-:W-:Y:S01]  /*0230*/  FFMA R8, R5, R8, 0.0032181653659790754318 ;  /* 0x3b52e7db05087423 */ /* 0x000fe20000000008 */
[----:B------:R-:W-:Y:S02]  /*0240*/  FADD R4, R4, -R7 ;  /* 0x8000000704047221 */ /* 0x000fe40000000000 */
[----:B------:R-:W-:Y:S01]  /*0250*/  FFMA R9, R9, -R11, R6 ;  /* 0x8000000b09097223 */ /* 0x000fe20000000006 */
[----:B------:R-:W-:Y:S01]  /*0260*/  FFMA R8, R5, R8, 0.018033718690276145935 ;  /* 0x3c93bb7305087423 */ /* 0x000fe20000000008 */
[----:B------:R-:W-:-:S02]  /*0270*/  FFMA R4, R11, 1.4426950216293334961, R4 ;  /* 0x3fb8aa3b0b047823 */ /* 0x000fc40000000004 */
[----:B------:R-:W-:Y:S01]  /*0280*/  FMUL R9, R10, R9 ;  /* 0x000000090a097220 */ /* 0x000fe20000400000 */
[----:B------:R-:W-:-:S03]  /*0290*/  FFMA R8, R5, R8, 0.12022458761930465698 ;  /* 0x3df6384f05087423 */ /* 0x000fc60000000008 */
[----:B------:R-:W-:Y:S01]  /*02a0*/  FFMA R4, R9, 1.4426950216293334961, R4 ;  /* 0x3fb8aa3b09047823 */ /* 0x000fe20000000004 */
[----:B------:R-:W-:-:S03]  /*02b0*/  FMUL R8, R5, R8 ;  /* 0x0000000805087220 */ /* 0x000fc60000400000 */
[----:B------:R-:W-:Y:S01]  /*02c0*/  FFMA R4, R11, 1.9251366722983220825e-08, R4 ;  /* 0x32a55e340b047823 */ /* 0x000fe20000000004 */
[----:B------:R-:W-:-:S04]  /*02d0*/  FMUL R5, R8, 3 ;  /* 0x4040000008057820 */ /* 0x000fc80000400000 */
[----:B------:R-:W-:-:S04]  /*02e0*/  FFMA R5, R9, R5, R4 ;  /* 0x0000000509057223 */ /* 0x000fc80000000004 */
[----:B------:R-:W-:-:S04]  /*02f0*/  FFMA R8, R11, R8, R5 ;  /* 0x000000080b087223 */ /* 0x000fc80000000005 */
[----:B------:R-:W-:-:S04]  /*0300*/  FADD R4, R7, R8 ;  /* 0x0000000807047221 */ /* 0x000fc80000000000 */
[----:B--2---:R-:W-:Y:S01]  /*0310*/  FMUL R6, R3, R4 ;  /* 0x0000000403067220 */ /* 0x004fe20000400000 */
[----:B------:R-:W-:-:S03]  /*0320*/  FADD R7, -R7, R4 ;  /* 0x0000000407077221 */ /* 0x000fc60000000100 */
[----:B------:R-:W0:Y:S01]  /*0330*/  FRND R9, R6 ;  /* 0x0000000600097307 */ /* 0x000e220000201000 */
[----:B------:R-:W-:Y:S01]  /*0340*/  FADD R8, R8, -R7 ;  /* 0x8000000708087221 */ /* 0x000fe20000000000 */
[C---:B------:R-:W-:Y:S01]  /*0350*/  FFMA R5, R3.reuse, R4, -R6 ;  /* 0x0000000403057223 */ /* 0x040fe20000000806 */
[----:B------:R-:W-:Y:S02]  /*0360*/  MOV R7, 0x391fcb8e ;  /* 0x391fcb8e00077802 */ /* 0x000fe40000000f00 */
[C---:B------:R-:W-:Y:S01]  /*0370*/  FSETP.GT.AND P1, PT, |R6|.reuse, 152, PT ;  /* 0x431800000600780b */ /* 0x040fe20003f24200 */
[----:B------:R-:W-:Y:S01]  /*0380*/  FFMA R5, R3, R8, R5 ;  /* 0x0000000803057223 */ /* 0x000fe20000000005 */
[C---:B------:R-:W-:Y:S01]  /*0390*/  FSETP.GEU.AND P2, PT, R6.reuse, RZ, PT ;  /* 0x000000ff0600720b */ /* 0x040fe20003f4e000 */
[----:B0-----:R-:W-:Y:S01]  /*03a0*/  FADD R4, R6, -R9 ;  /* 0x8000000906047221 */ /* 0x001fe20000000000 */
[----:B------:R-:W-:-:S03]  /*03b0*/  FSETP.GT.AND P0, PT, R9, RZ, PT ;  /* 0x000000ff0900720b */ /* 0x000fc60003f04000 */
[----:B------:R-:W-:Y:S01]  /*03c0*/  FADD R4, R5, R4 ;  /* 0x0000000405047221 */ /* 0x000fe20000000000 */
[----:B------:R-:W-:Y:S02]  /*03d0*/  SEL R8, RZ, 0x83000000, P0 ;  /* 0x83000000ff087807 */ /* 0x000fe40000000000 */
[----:B------:R-:W-:Y:S01]  /*03e0*/  FSETP.NEU.AND P0, PT, R3, RZ, PT ;  /* 0x000000ff0300720b */ /* 0x000fe20003f0d000 */
[----:B------:R-:W-:Y:S01]  /*03f0*/  FFMA R5, R4, R7, 0.0013391353422775864601 ;  /* 0x3aaf85ed04057423 */ /* 0x000fe20000000007 */
[----:B------:R-:W-:Y:S01]  /*0400*/  IADD3 R10, PT, PT, R8, 0x7f000000, RZ ;  /* 0x7f000000080a7810 */ /* 0x000fe20007ffe0ff */
[----:B------:R-:W0:Y:S01]  /*0410*/  F2I.NTZ R7, R6 ;  /* 0x0000000600077305 */ /* 0x000e220000203100 */
[----:B------:R-:W-:Y:S01]  /*0420*/  FSETP.EQ.OR P0, PT, R2, 1, !P0 ;  /* 0x3f8000000200780b */ /* 0x000fe20004702400 */
[----:B------:R-:W-:-:S04]  /*0430*/  FFMA R5, R4, R5, 0.0096188392490148544312 ;  /* 0x3c1d985604057423 */ /* 0x000fc80000000005 */
[----:B------:R-:W-:-:S04]  /*0440*/  FFMA R5, R4, R5, 0.055503588169813156128 ;  /* 0x3d6357bb04057423 */ /* 0x000fc80000000005 */
[----:B------:R-:W-:-:S04]  /*0450*/  FFMA R5, R4, R5, 0.24022644758224487305 ;  /* 0x3e75fdec04057423 */ /* 0x000fc80000000005 */
[----:B------:R-:W-:Y:S01]  /*0460*/  FFMA R5, R4, R5, 0.69314718246459960938 ;  /* 0x3f31721804057423 */ /* 0x000fe20000000005 */
[----:B0-----:R-:W-:-:S03]  /*0470*/  LEA R8, R7, -R8, 0x17 ;  /* 0x8000000807087211 */ /* 0x001fc600078eb8ff */
[----:B------:R-:W-:-:S04]  /*0480*/  FFMA R5, R4, R5, 1 ;  /* 0x3f80000004057423 */ /* 0x000fc80000000005 */
[----:B------:R-:W-:-:S04]  /*0490*/  FMUL R5, R5, R10 ;  /* 0x0000000a05057220 */ /* 0x000fc80000400000 */
[----:B------:R-:W-:Y:S01]  /*04a0*/  FMUL R8, R5, R8 ;  /* 0x0000000805087220 */ /* 0x000fe20000400000 */
[----:B------:R-:W-:Y:S01]  /*04b0*/  HFMA2 R5, -RZ, RZ, 1.875, 0 ;  /* 0x3f800000ff057431 */ /* 0x000fe200000001ff */
[----:B------:R-:W-:Y:S01]  /*04c0*/  @P1 FSEL R8, RZ, +INF , !P2 ;  /* 0x7f800000ff081808 */ /* 0x000fe20005000000 */
[----:B------:R-:W-:Y:S06]  /*04d0*/  @P0 BRA `(.L_x_1) ;  /* 0x00000000006c0947 */ /* 0x000fec0003800000 */
[----:B------:R-:W-:-:S04]  /*04e0*/  FSETP.NAN.AND P0, PT, |R3|, |R3|, PT ;  /* 0x400000030300720b */ /* 0x000fc80003f08200 */
[----:B------:R-:W-:-:S13]  /*04f0*/  FSETP.NUM.AND P0, PT, |R2|, |R2|, !P0 ;  /* 0x400000020200720b */ /* 0x000fda0004707200 */
[----:B------:R-:W-:Y:S01]  /*0500*/  @!P0 FADD R5, R2, R3 ;  /* 0x0000000302058221 */ /* 0x000fe20000000000 */
[----:B------:R-:W-:Y:S06]  /*0510*/  @!P0 BRA `(.L_x_1) ;  /* 0x00000000005c8947 */ /* 0x000fec0003800000 */
[----:B------:R-:W-:Y:S01]  /*0520*/  FMUL R6, R3, 0.5 ;  /* 0x3f00000003067820 */ /* 0x000fe20000400000 */
[----:B------:R-:W-:-:S04]  /*0530*/  FSETP.NEU.AND P0, PT, |R2|, +INF , PT ;  /* 0x7f8000000200780b */ /* 0x000fc80003f0d200 */
[----:B------:R-:W-:Y:S01]  /*0540*/  FSETP.NEU.AND P0, PT, R2, RZ, P0 ;  /* 0x000000ff0200720b */ /* 0x000fe2000070d000 */
[----:B------:R-:W0:Y:S03]  /*0550*/  FRND.TRUNC R6, R6 ;  /* 0x0000000600067307 */ /* 0x000e26000020d000 */
[----:B------:R-:W-:Y:S01]  /*0560*/  FSETP.GEU.OR P1, PT, R3, RZ, P0 ;  /* 0x000000ff0300720b */ /* 0x000fe2000072e400 */
[----:B0-----:R-:W-:-:S04]  /*0570*/  FADD R4, R6, R6 ;  /* 0x0000000606047221 */ /* 0x001fc80000000000 */
[----:B------:R-:W-:-:S04]  /*0580*/  FADD R7, R3, -R4 ;  /* 0x8000000403077221 */ /* 0x000fc80000000000 */
[----:B------:R-:W-:Y:S01]  /*0590*/  @!P0 FADD R4, R2, R2 ;  /* 0x0000000202048221 */ /* 0x000fe20000000000 */
[----:B------:R-:W-:-:S04]  /*05a0*/  FSETP.NEU.AND P2, PT, |R7|, 1, !P0 ;  /* 0x3f8000000700780b */ /* 0x000fc8000474d200 */
[----:B------:R-:W-:-:S09]  /*05b0*/  @!P1 LOP3.LUT R4, R4, 0x7f800000, RZ, 0x3c, !PT ;  /* 0x7f80000004049812 */ /* 0x000fd200078e3cff */
[----:B------:R-:W-:-:S04]  /*05c0*/  @P2 LOP3.LUT R4, R4, 0x7fffffff, RZ, 0xc0, !PT ;  /* 0x7fffffff04042812 */ /* 0x000fc800078ec0ff */
[----:B------:R-:W-:Y:S01]  /*05d0*/  @!P0 MOV R5, R4 ;  /* 0x0000000400058202 */ /* 0x000fe20000000f00 */
[----:B------:R-:W-:Y:S06]  /*05e0*/  @!P0 BRA `(.L_x_1) ;  /* 0x0000000000288947 */ /* 0x000fec0003800000 */
[----:B------:R-:W-:Y:S02]  /*05f0*/  FSETP.NEU.AND P0, PT, |R3|, +INF , PT ;  /* 0x7f8000000300780b */ /* 0x000fe40003f0d200 */
[----:B------:R-:W-:-:S13]  /*0600*/  FSETP.EQ.AND P1, PT, R2, -1, PT ;  /* 0xbf8000000200780b */ /* 0x000fda0003f22000 */
[----:B------:R-:W-:Y:S05]  /*0610*/  @!P0 BRA P1, `(.L_x_1) ;  /* 0x00000000001c8947 */ /* 0x000fea0000800000 */
[----:B------:R-:W-:Y:S02]  /*0620*/  FSETP.GEU.AND P1, PT, R2, RZ, PT ;  /* 0x000000ff0200720b */ /* 0x000fe40003f2e000 */
[----:B------:R-:W-:-:S11]  /*0630*/  MOV R5, R8 ;  /* 0x0000000800057202 */ /* 0x000fd60000000f00 */
[----:B------:R-:W0:Y:S01]  /*0640*/  @!P1 FRND.FLOOR R2, R3 ;  /* 0x0000000300029307 */ /* 0x000e220000205000 */
[----:B------:R-:W-:Y:S02]  /*0650*/  @!P1 FSETP.NEU.AND P2, PT, |R7|, 1, PT ;  /* 0x3f8000000700980b */ /* 0x000fe40003f4d200 */
[----:B0-----:R-:W-:Y:S02]  /*0660*/  @!P1 FSETP.NEU.AND P0, PT, R3, R2, PT ;  /* 0x000000020300920b */ /* 0x001fe40003f0d000 */
[----:B------:R-:W-:-:S04]  /*0670*/  @!P1 FSEL R2, R8, -R8, P2 ;  /* 0x8000000808029208 */ /* 0x000fc80001000000 */
[----:B------:R-:W-:-:S07]  /*0680*/  @!P1 FSEL R5, R2, +QNAN , !P0 ;  /* 0x7fffffff02059808 */ /* 0x000fce0004000000 */
.L_x_1:
[----:B------:R-:W-:Y:S05]  /*0690*/  BSYNC.RECONVERGENT B0 ;  /* 0x0000000000007941 */ /* 0x000fea0003800200 */
.L_x_0:
[----:B------:R-:W0:Y:S02]  /*06a0*/  LDC.64 R2, c[0x0][0x390] ;  /* 0x0000e400ff027b82 */ /* 0x000e240000000a00 */
[----:B0-----:R-:W-:-:S05]  /*06b0*/  IMAD.WIDE R2, R0, 0x4, R2 ;  /* 0x0000000400027825 */ /* 0x001fca00078e0202 */
[----:B------:R-:W-:Y:S01]  /*06c0*/  STG.E desc[UR4][R2.64], R5 ;  /* 0x0000000502007986 */ /* 0x000fe2000c101904 */
[----:B------:R-:W-:Y:S05]  /*06d0*/  EXIT ;  /* 0x000000000000794d */ /* 0x000fea0003800000 */
.L_x_2:
[----:B------:R-:W-:-:S00]  /*06e0*/  BRA `(.L_x_2) ;  /* 0xfffffffc00fc7947 */ /* 0x000fc0000383ffff */
[----:B------:R-:W-:-:S00]  /*06f0*/  NOP ;  /* 0x0000000000007918 */ /* 0x000fc00000000000 */
        /* <DEDUP_REMOVED lines=8> */
.L_x_41:


//--------------------- .text._Z20relu_backward_kernelPfS_S_i --------------------------
	.section	.text._Z20relu_backward_kernelPfS_S_i,"ax",@progbits
	.align	128
        .global         _Z20relu_backward_kernelPfS_S_i
        .type           _Z20relu_backward_kernelPfS_S_i,@function
        .size           _Z20relu_backward_kernelPfS_S_i,(.L_x_42 - _Z20relu_backward_kernelPfS_S_i)
        .other          _Z20relu_backward_kernelPfS_S_i,@"STO_CUDA_ENTRY STV_DEFAULT"
_Z20relu_backward_kernelPfS_S_i:
.text._Z20relu_backward_kernelPfS_S_i:
        /* <DEDUP_REMOVED lines=10> */
[----:B------:R-:W2:Y:S08]  /*00a0*/  LDC.64 R2, c[0x0][0x380] ;  /* 0x0000e000ff027b82 */ /* 0x000eb00000000a00 */
[----:B------:R-:W3:Y:S01]  /*00b0*/  LDC.64 R6, c[0x0][0x390] ;  /* 0x0000e400ff067b82 */ /* 0x000ee20000000a00 */
[----:B0-----:R-:W-:-:S06]  /*00c0*/  IMAD.WIDE R4, R9, 0x4, R4 ;  /* 0x0000000409047825 */ /* 0x001fcc00078e0204 */
[----:B-1----:R-:W4:Y:S01]  /*00d0*/  LDG.E R4, desc[UR4][R4.64] ;  /* 0x0000000404047981 */ /* 0x002f22000c1e1900 */
[----:B--2---:R-:W-:-:S06]  /*00e0*/  IMAD.WIDE R2, R9, 0x4, R2 ;  /* 0x0000000409027825 */ /* 0x004fcc00078e0202 */
[----:B------:R-:W2:Y:S01]  /*00f0*/  LDG.E R2, desc[UR4][R2.64] ;  /* 0x0000000402027981 */ /* 0x000ea2000c1e1900 */
[----:B---3--:R-:W-:Y:S01]  /*0100*/  IMAD.WIDE R6, R9, 0x4, R6 ;  /* 0x0000000409067825 */ /* 0x008fe200078e0206 */
[----:B----4-:R-:W-:-:S05]  /*0110*/  FSET.BF.GT.AND R11, R4, RZ, PT ;  /* 0x000000ff040b720a */ /* 0x010fca0003804000 */
[----:B--2---:R-:W-:-:S05]  /*0120*/  FMUL R11, R2, R11 ;  /* 0x0000000b020b7220 */ /* 0x004fca0000400000 */
[----:B------:R-:W-:Y:S01]  /*0130*/  STG.E desc[UR4][R6.64], R11 ;  /* 0x0000000b06007986 */ /* 0x000fe2000c101904 */
[----:B------:R-:W-:Y:S05]  /*0140*/  EXIT ;  /* 0x000000000000794d */ /* 0x000fea0003800000 */
.L_x_3:
        /* <DEDUP_REMOVED lines=11> */
.L_x_42:


//--------------------- .text._Z11relu_kernelPfS_i --------------------------
	.section	.text._Z11relu_kernelPfS_i,"ax",@progbits
	.align	128
        .global         _Z11relu_kernelPfS_i
        .type           _Z11relu_kernelPfS_i,@function
        .size           _Z11relu_kernelPfS_i,(.L_x_43 - _Z11relu_kernelPfS_i)
        .other          _Z11relu_kernelPfS_i,@"STO_CUDA_ENTRY STV_DEFAULT"
_Z11relu_kernelPfS_i:
.text._Z11relu_kernelPfS_i:
        /* <DEDUP_REMOVED lines=11> */
[----:B0-----:R-:W-:-:S06]  /*00b0*/  IMAD.WIDE R2, R7, 0x4, R2 ;  /* 0x0000000407027825 */ /* 0x001fcc00078e0202 */
[----:B-1----:R-:W3:Y:S01]  /*00c0*/  LDG.E R2, desc[UR4][R2.64] ;  /* 0x0000000402027981 */ /* 0x002ee2000c1e1900 */
[----:B--2---:R-:W-:Y:S01]  /*00d0*/  IMAD.WIDE R4, R7, 0x4, R4 ;  /* 0x0000000407047825 */ /* 0x004fe200078e0204 */
[----:B---3--:R-:W-:-:S05]  /*00e0*/  FMNMX R7, RZ, R2, !PT ;  /* 0x00000002ff077209 */ /* 0x008fca0007800000 */
[----:B------:R-:W-:Y:S01]  /*00f0*/  STG.E desc[UR4][R4.64], R7 ;  /* 0x0000000704007986 */ /* 0x000fe2000c101904 */
[----:B------:R-:W-:Y:S05]  /*0100*/  EXIT ;  /* 0x000000000000794d */ /* 0x000fea0003800000 */
.L_x_4:
        /* <DEDUP_REMOVED lines=15> */
.L_x_43:


//--------------------- .text._Z14sigmoid_kernelPfS_i --------------------------
	.section	.text._Z14sigmoid_kernelPfS_i,"ax",@progbits
	.align	128
        .global         _Z14sigmoid_kernelPfS_i
        .type           _Z14sigmoid_kernelPfS_i,@function
        .size           _Z14sigmoid_kernelPfS_i,(.L_x_38 - _Z14sigmoid_kernelPfS_i)
        .other          _Z14sigmoid_kernelPfS_i,@"STO_CUDA_ENTRY STV_DEFAULT"
_Z14sigmoid_kernelPfS_i:
.text._Z14sigmoid_kernelPfS_i:
        /* <DEDUP_REMOVED lines=9> */
[----:B------:R-:W1:Y:S01]  /*0090*/  LDCU.64 UR4, c[0x0][0x358] ;  /* 0x00006b00ff0477ac */ /* 0x000e620008000a00 */
[----:B0-----:R-:W-:-:S06]  /*00a0*/  IMAD.WIDE R4, R3, 0x4, R4 ;  /* 0x0000000403047825 */ /* 0x001fcc00078e0204 */
[----:B-1----:R-:W2:Y:S01]  /*00b0*/  LDG.E R4, desc[UR4][R4.64] ;  /* 0x0000000404047981 */ /* 0x002ea2000c1e1900 */
[----:B------:R-:W-:Y:S01]  /*00c0*/  IMAD.MOV.U32 R7, RZ, RZ, 0x3bbb989d ;  /* 0x3bbb989dff077424 */ /* 0x000fe200078e00ff */
[----:B------:R-:W-:Y:S01]  /*00d0*/  BSSY.RECONVERGENT B0, `(.L_x_5) ;  /* 0x0000015000007945 */ /* 0x000fe20003800200 */
[----:B------:R-:W-:Y:S02]  /*00e0*/  IMAD.MOV.U32 R9, RZ, RZ, 0x437c0000 ;  /* 0x437c0000ff097424 */ /* 0x000fe400078e00ff */
[----:B--2---:R-:W-:-:S04]  /*00f0*/  FFMA.SAT R0, R4, -R7, 0.5 ;  /* 0x3f00000004007423 */ /* 0x004fc80000002807 */
[----:B------:R-:W-:-:S04]  /*0100*/  FFMA.RM R0, R0, R9, 12582913 ;  /* 0x4b40000100007423 */ /* 0x000fc80000004009 */
[C---:B------:R-:W-:Y:S01]  /*0110*/  FADD R7, R0.reuse, -12583039 ;  /* 0xcb40007f00077421 */ /* 0x040fe20000000000 */
[----:B------:R-:W-:-:S03]  /*0120*/  SHF.L.U32 R0, R0, 0x17, RZ ;  /* 0x0000001700007819 */ /* 0x000fc600000006ff */
[----:B------:R-:W-:-:S04]  /*0130*/  FFMA R7, R4, -1.4426950216293334961, -R7 ;  /* 0xbfb8aa3b04077823 */ /* 0x000fc80000000807 */
[----:B------:R-:W-:-:S06]  /*0140*/  FFMA R7, R4, -1.925963033500011079e-08, R7 ;  /* 0xb2a5706004077823 */ /* 0x000fcc0000000007 */
[----:B------:R-:W0:Y:S02]  /*0150*/  MUFU.EX2 R7, R7 ;  /* 0x0000000700077308 */ /* 0x000e240000000800 */
[----:B0-----:R-:W-:-:S04]  /*0160*/  FFMA R0, R0, R7, 1 ;  /* 0x3f80000000007423 */ /* 0x001fc80000000007 */
[----:B------:R-:W-:-:S05]  /*0170*/  VIADD R2, R0, 0x1800000 ;  /* 0x0180000000027836 */ /* 0x000fca0000000000 */
[----:B------:R-:W-:-:S04]  /*0180*/  LOP3.LUT R2, R2, 0x7f800000, RZ, 0xc0, !PT ;  /* 0x7f80000002027812 */ /* 0x000fc800078ec0ff */
[----:B------:R-:W-:-:S13]  /*0190*/  ISETP.GT.U32.AND P0, PT, R2, 0x1ffffff, PT ;  /* 0x01ffffff0200780c */ /* 0x000fda0003f04070 */
[----:B------:R-:W-:Y:S05]  /*01a0*/  @P0 BRA `(.L_x_6) ;  /* 0x00000000000c0947 */ /* 0x000fea0003800000 */
[----:B------:R-:W-:-:S07]  /*01b0*/  MOV R4, 0x1d0 ;  /* 0x000001d000047802 */ /* 0x000fce0000000f00 */
[----:B------:R-:W-:Y:S05]  /*01c0*/  CALL.REL.NOINC `($__internal_0_$__cuda_sm20_rcp_rn_f32_slowpath) ;  /* 0x0000000000287944 */ /* 0x000fea0003c00000 */
[----:B------:R-:W-:Y:S05]  /*01d0*/  BRA `(.L_x_7) ;  /* 0x0000000000107947 */ /* 0x000fea0003800000 */
.L_x_6:
[----:B------:R-:W0:Y:S02]  /*01e0*/  MUFU.RCP R7, R0 ;  /* 0x0000000000077308 */ /* 0x000e240000001000 */
[----:B0-----:R-:W-:-:S04]  /*01f0*/  FFMA R2, R0, R7, -1 ;  /* 0xbf80000000027423 */ /* 0x001fc80000000007 */
[----:B------:R-:W-:-:S04]  /*0200*/  FADD.FTZ R2, -R2, -RZ ;  /* 0x800000ff02027221 */ /* 0x000fc80000010100 */
[----:B------:R-:W-:-:S07]  /*0210*/  FFMA R7, R7, R2, R7 ;  /* 0x0000000207077223 */ /* 0x000fce0000000007 */
.L_x_7:
[----:B------:R-:W-:Y:S05]  /*0220*/  BSYNC.RECONVERGENT B0 ;  /* 0x0000000000007941 */ /* 0x000fea0003800200 */
.L_x_5:
[----:B------:R-:W0:Y:S02]  /*0230*/  LDC.64 R4, c[0x0][0x388] ;  /* 0x0000e200ff047b82 */ /* 0x000e240000000a00 */
[----:B0-----:R-:W-:-:S05]  /*0240*/  IMAD.WIDE R2, R3, 0x4, R4 ;  /* 0x0000000403027825 */ /* 0x001fca00078e0204 */
[----:B------:R-:W-:Y:S01]  /*0250*/  STG.E desc[UR4][R2.64], R7 ;  /* 0x0000000702007986 */ /* 0x000fe2000c101904 */
[----:B------:R-:W-:Y:S05]  /*0260*/  EXIT ;  /* 0x000000000000794d */ /* 0x000fea0003800000 */
        .weak           $__internal_0_$__cuda_sm20_rcp_rn_f32_slowpath
        .type           $__internal_0_$__cuda_sm20_rcp_rn_f32_slowpath,@function
        .size           $__internal_0_$__cuda_sm20_rcp_rn_f32_slowpath,(.L_x_38 - $__internal_0_$__cuda_sm20_rcp_rn_f32_slowpath)
$__internal_0_$__cuda_sm20_rcp_rn_f32_slowpath:
[----:B------:R-:W-:Y:S01]  /*0270*/  IMAD.SHL.U32 R2, R0, 0x2, RZ ;  /* 0x0000000200027824 */ /* 0x000fe200078e00ff */
[----:B------:R-:W-:Y:S04]  /*0280*/  BSSY.RECONVERGENT B1, `(.L_x_8) ;  /* 0x0000030000017945 */ /* 0x000fe80003800200 */
[----:B------:R-:W-:-:S04]  /*0290*/  SHF.R.U32.HI R2, RZ, 0x18, R2 ;  /* 0x00000018ff027819 */ /* 0x000fc80000011602 */
[----:B------:R-:W-:-:S13]  /*02a0*/  ISETP.NE.U32.AND P0, PT, R2, RZ, PT ;  /* 0x000000ff0200720c */ /* 0x000fda0003f05070 */
[----:B------:R-:W-:Y:S05]  /*02b0*/  @P0 BRA `(.L_x_9) ;  /* 0x0000000000280947 */ /* 0x000fea0003800000 */
[----:B------:R-:W-:-:S04]  /*02c0*/  SHF.L.U32 R2, R0, 0x1, RZ ;  /* 0x0000000100027819 */ /* 0x000fc800000006ff */
[----:B------:R-:W-:-:S13]  /*02d0*/  ISETP.NE.AND P0, PT, R2, RZ, PT ;  /* 0x000000ff0200720c */ /* 0x000fda0003f05270 */
[----:B------:R-:W-:Y:S01]  /*02e0*/  @P0 FFMA R6, R0, 1.84467440737095516160e+19, RZ ;  /* 0x5f80000000060823 */ /* 0x000fe200000000ff */
[----:B------:R-:W-:Y:S08]  /*02f0*/  @!P0 MUFU.RCP R5, R0 ;  /* 0x0000000000058308 */ /* 0x000ff00000001000 */
[----:B------:R-:W0:Y:S02]  /*0300*/  @P0 MUFU.RCP R7, R6 ;  /* 0x0000000600070308 */ /* 0x000e240000001000 */
[----:B0-----:R-:W-:-:S04]  /*0310*/  @P0 FFMA R2, R6, R7, -1 ;  /* 0xbf80000006020423 */ /* 0x001fc80000000007 */
[----:B------:R-:W-:-:S04]  /*0320*/  @P0 FADD.FTZ R2, -R2, -RZ ;  /* 0x800000ff02020221 */ /* 0x000fc80000010100 */
[----:B------:R-:W-:-:S04]  /*0330*/  @P0 FFMA R2, R7, R2, R7 ;  /* 0x0000000207020223 */ /* 0x000fc80000000007 */
[----:B------:R-:W-:Y:S01]  /*0340*/  @P0 FFMA R5, R2, 1.84467440737095516160e+19, RZ ;  /* 0x5f80000002050823 */ /* 0x000fe200000000ff */
[----:B------:R-:W-:Y:S06]  /*0350*/  BRA `(.L_x_10) ;  /* 0x0000000000887947 */ /* 0x000fec0003800000 */
.L_x_9:
[----:B------:R-:W-:-:S05]  /*0360*/  VIADD R5, R2, 0xffffff03 ;  /* 0xffffff0302057836 */ /* 0x000fca0000000000 */
[----:B------:R-:W-:-:S13]  /*0370*/  ISETP.GT.U32.AND P0, PT, R5, 0x1, PT ;  /* 0x000000010500780c */ /* 0x000fda0003f04070 */
[----:B------:R-:W-:Y:S05]  /*0380*/  @P0 BRA `(.L_x_11) ;  /* 0x0000000000780947 */ /* 0x000fea0003800000 */
[----:B------:R-:W-:Y:S01]  /*0390*/  LOP3.LUT R6, R0, 0x7fffff, RZ, 0xc0, !PT ;  /* 0x007fffff00067812 */ /* 0x000fe200078ec0ff */
[----:B------:R-:W-:-:S03]  /*03a0*/  IMAD.MOV.U32 R10, RZ, RZ, 0x3 ;  /* 0x00000003ff0a7424 */ /* 0x000fc600078e00ff */
[----:B------:R-:W-:Y:S02]  /*03b0*/  LOP3.LUT R6, R6, 0x3f800000, RZ, 0xfc, !PT ;  /* 0x3f80000006067812 */ /* 0x000fe400078efcff */
[----:B------:R-:W-:Y:S02]  /*03c0*/  SHF.L.U32 R11, R10, R5, RZ ;  /* 0x000000050a0b7219 */ /* 0x000fe400000006ff */
[----:B------:R-:W0:Y:S02]  /*03d0*/  MUFU.RCP R7, R6 ;  /* 0x0000000600077308 */ /* 0x000e240000001000 */
[----:B0-----:R-:W-:-:S04]  /*03e0*/  FFMA R8, R6, R7, -1 ;  /* 0xbf80000006087423 */ /* 0x001fc80000000007 */
[----:B------:R-:W-:-:S04]  /*03f0*/  FADD.FTZ R8, -R8, -RZ ;  /* 0x800000ff08087221 */ /* 0x000fc80000010100 */
[CCC-:B------:R-:W-:Y:S01]  /*0400*/  FFMA.RM R9, R7.reuse, R8.reuse, R7.reuse ;  /* 0x0000000807097223 */ /* 0x1c0fe20000004007 */
[----:B------:R-:W-:-:S04]  /*0410*/  FFMA.RP R8, R7, R8, R7 ;  /* 0x0000000807087223 */ /* 0x000fc80000008007 */
[C---:B------:R-:W-:Y:S02]  /*0420*/  LOP3.LUT R7, R9.reuse, 0x7fffff, RZ, 0xc0, !PT ;  /* 0x007fffff09077812 */ /* 0x040fe400078ec0ff */
[----:B------:R-:W-:Y:S02]  /*0430*/  FSETP.NEU.FTZ.AND P0, PT, R9, R8, PT ;  /* 0x000000080900720b */ /* 0x000fe40003f1d000 */
[----:B------:R-:W-:Y:S02]  /*0440*/  LOP3.LUT R8, R7, 0x800000, RZ, 0xfc, !PT ;  /* 0x0080000007087812 */ /* 0x000fe400078efcff */
[----:B------:R-:W-:Y:S02]  /*0450*/  SEL R7, RZ, 0xffffffff, !P0 ;  /* 0xffffffffff077807 */ /* 0x000fe40004000000 */
[----:B------:R-:W-:Y:S02]  /*0460*/  LOP3.LUT R6, R11, R8, RZ, 0xc0, !PT ;  /* 0x000000080b067212 */ /* 0x000fe400078ec0ff */
[----:B------:R-:W-:-:S02]  /*0470*/  IADD3 R7, PT, PT, -R7, RZ, RZ ;  /* 0x000000ff07077210 */ /* 0x000fc40007ffe1ff */
[-C--:B------:R-:W-:Y:S02]  /*0480*/  SHF.R.U32.HI R6, RZ, R5.reuse, R6 ;  /* 0x00000005ff067219 */ /* 0x080fe40000011606 */
[----:B------:R-:W-:Y:S02]  /*0490*/  LOP3.LUT P1, RZ, R7, R5, R8, 0xf8, !PT ;  /* 0x0000000507ff7212 */ /* 0x000fe4000782f808 */
[C---:B------:R-:W-:Y:S02]  /*04a0*/  LOP3.LUT P0, RZ, R6.reuse, 0x1, RZ, 0xc0, !PT ;  /* 0x0000000106ff7812 */ /* 0x040fe4000780c0ff */
[----:B------:R-:W-:-:S04]  /*04b0*/  LOP3.LUT P2, RZ, R6, 0x2, RZ, 0xc0, !PT ;  /* 0x0000000206ff7812 */ /* 0x000fc8000784c0ff */
[----:B------:R-:W-:Y:S02]  /*04c0*/  PLOP3.LUT P0, PT, P0, P1, P2, 0xe0, 0x0 ;  /* 0x000000000000781c */ /* 0x000fe40000703c20 */
[----:B------:R-:W-:Y:S02]  /*04d0*/  LOP3.LUT P1, RZ, R0, 0x7fffff, RZ, 0xc0, !PT ;  /* 0x007fffff00ff7812 */ /* 0x000fe4000782c0ff */
[----:B------:R-:W-:-:S05]  /*04e0*/  SEL R5, RZ, 0x1, !P0 ;  /* 0x00000001ff057807 */ /* 0x000fca0004000000 */
[----:B------:R-:W-:-:S05]  /*04f0*/  IMAD.MOV R5, RZ, RZ, -R5 ;  /* 0x000000ffff057224 */ /* 0x000fca00078e0a05 */
[----:B------:R-:W-:Y:S02]  /*0500*/  ISETP.GE.AND P0, PT, R5, RZ, PT ;  /* 0x000000ff0500720c */ /* 0x000fe40003f06270 */
[----:B------:R-:W-:-:S04]  /*0510*/  IADD3 R5, PT, PT, R2, -0xfc, RZ ;  /* 0xffffff0402057810 */ /* 0x000fc80007ffe0ff */
[----:B------:R-:W-:-:S07]  /*0520*/  SHF.R.U32.HI R5, RZ, R5, R8 ;  /* 0x00000005ff057219 */ /* 0x000fce0000011608 */
[----:B------:R-:W-:-:S05]  /*0530*/  @!P0 VIADD R5, R5, 0x1 ;  /* 0x0000000105058836 */ /* 0x000fca0000000000 */
[----:B------:R-:W-:-:S04]  /*0540*/  @!P1 SHF.L.U32 R5, R5, 0x1, RZ ;  /* 0x0000000105059819 */ /* 0x000fc800000006ff */
[----:B------:R-:W-:Y:S01]  /*0550*/  LOP3.LUT R5, R5, 0x80000000, R0, 0xf8, !PT ;  /* 0x8000000005057812 */ /* 0x000fe200078ef800 */
[----:B------:R-:W-:Y:S06]  /*0560*/  BRA `(.L_x_10) ;  /* 0x0000000000047947 */ /* 0x000fec0003800000 */
.L_x_11:
[----:B------:R0:W1:Y:S02]  /*0570*/  MUFU.RCP R5, R0 ;  /* 0x0000000000057308 */ /* 0x0000640000001000 */
.L_x_10:
[----:B------:R-:W-:Y:S05]  /*0580*/  BSYNC.RECONVERGENT B1 ;  /* 0x0000000000017941 */ /* 0x000fea0003800200 */
.L_x_8:
[----:B-1----:R-:W-:Y:S02]  /*0590*/  IMAD.MOV.U32 R7, RZ, RZ, R5 ;  /* 0x000000ffff077224 */ /* 0x002fe400078e0005 */
[----:B------:R-:W-:-:S04]  /*05a0*/  HFMA2 R5, -RZ, RZ, 0, 0 ;  /* 0x00000000ff057431 */ /* 0x000fc800000001ff */
[----:B0-----:R-:W-:Y:S05]  /*05b0*/  RET.REL.NODEC R4 `(_Z14sigmoid_kernelPfS_i) ;  /* 0xfffffff804907950 */ /* 0x001fea0003c3ffff */
.L_x_12:
        /* <DEDUP_REMOVED lines=12> */
.L_x_38:


//--------------------- .text._Z11tanh_kernelPfS_i --------------------------
	.section	.text._Z11tanh_kernelPfS_i,"ax",@progbits
	.align	128
        .global         _Z11tanh_kernelPfS_i
        .type           _Z11tanh_kernelPfS_i,@function
        .size           _Z11tanh_kernelPfS_i,(.L_x_45 - _Z11tanh_kernelPfS_i)
        .other          _Z11tanh_kernelPfS_i,@"STO_CUDA_ENTRY STV_DEFAULT"
_Z11tanh_kernelPfS_i:
.text._Z11tanh_kernelPfS_i:
        /* <DEDUP_REMOVED lines=12> */
[----:B-1----:R2:W3:Y:S01]  /*00c0*/  LDG.E R6, desc[UR4][R2.64] ;  /* 0x0000000402067981 */ /* 0x0024e2000c1e1900 */
[----:B------:R-:W-:Y:S01]  /*00d0*/  MOV R10, 0x3c80f082 ;  /* 0x3c80f082000a7802 */ /* 0x000fe20000000f00 */
[----:B------:R-:W-:Y:S02]  /*00e0*/  HFMA2 R9, -RZ, RZ, 1.875, 0 ;  /* 0x3f800000ff097431 */ /* 0x000fe400000001ff */
[----:B--2---:R-:W-:-:S04]  /*00f0*/  IMAD.WIDE R2, R7, 0x4, R4 ;  /* 0x0000000407027825 */ /* 0x004fc800078e0204 */
[C---:B---3--:R-:W-:Y:S01]  /*0100*/  FMUL R0, |R6|.reuse, 2.8853900432586669922 ;  /* 0x4038aa3b06007820 */ /* 0x048fe20000400200 */
[C---:B------:R-:W-:Y:S01]  /*0110*/  FMUL R11, R6.reuse, R6 ;  /* 0x00000006060b7220 */ /* 0x040fe20000400000 */
[C---:B------:R-:W-:Y:S02]  /*0120*/  FSETP.GE.AND P1, PT, |R6|.reuse, 0.60000002384185791016, PT ;  /* 0x3f19999a0600780b */ /* 0x040fe40003f26200 */
[----:B------:R-:W-:Y:S01]  /*0130*/  FSETP.GE.AND P0, PT, |R6|, 9.010913848876953125, PT ;  /* 0x41102cb40600780b */ /* 0x000fe20003f06200 */
[C---:B------:R-:W-:Y:S01]  /*0140*/  FFMA R10, R11.reuse, R10, -0.052303962409496307373 ;  /* 0xbd563cae0b0a7423 */ /* 0x040fe2000000000a */
[----:B------:R-:W0:Y:S02]  /*0150*/  MUFU.EX2 R0, R0 ;  /* 0x0000000000007308 */ /* 0x000e240000000800 */
[----:B0-----:R-:W-:Y:S01]  /*0160*/  FADD R8, R0, 1 ;  /* 0x3f80000000087421 */ /* 0x001fe20000000000 */
[----:B------:R-:W-:-:S04]  /*0170*/  FFMA R0, R11, R10, 0.1331529766321182251 ;  /* 0x3e0859410b007423 */ /* 0x000fc8000000000a */
[C---:B------:R-:W-:Y:S01]  /*0180*/  FFMA R0, R11.reuse, R0, -0.33332768082618713379 ;  /* 0xbeaaa9ed0b007423 */ /* 0x040fe20000000000 */
[----:B------:R-:W0:Y:S03]  /*0190*/  MUFU.RCP R8, R8 ;  /* 0x0000000800087308 */ /* 0x000e260000001000 */
[----:B------:R-:W-:Y:S01]  /*01a0*/  FFMA R11, R11, R0, RZ ;  /* 0x000000000b0b7223 */ /* 0x000fe200000000ff */
[----:B0-----:R-:W-:-:S05]  /*01b0*/  FFMA R9, R8, -2, R9 ;  /* 0xc000000008097823 */ /* 0x001fca0000000009 */
[----:B------:R-:W-:-:S04]  /*01c0*/  FSEL R9, R9, 1, !P0 ;  /* 0x3f80000009097808 */ /* 0x000fc80004000000 */
[--C-:B------:R-:W-:Y:S01]  /*01d0*/  LOP3.LUT R9, R9, 0x80000000, R6.reuse, 0xb8, !PT ;  /* 0x8000000009097812 */ /* 0x100fe200078eb806 */
[----:B------:R-:W-:-:S05]  /*01e0*/  @!P1 FFMA R9, R6, R11, R6 ;  /* 0x0000000b06099223 */ /* 0x000fca0000000006 */
[----:B------:R-:W-:Y:S01]  /*01f0*/  STG.E desc[UR4][R2.64], R9 ;  /* 0x0000000902007986 */ /* 0x000fe2000c101904 */
[----:B------:R-:W-:Y:S05]  /*0200*/  EXIT ;  /* 0x000000000000794d */ /* 0x000fea0003800000 */
.L_x_13:
        /* <DEDUP_REMOVED lines=15> */
.L_x_45:


//--------------------- .text._Z11sqrt_kernelPfS_i --------------------------
	.section	.text._Z11sqrt_kernelPfS_i,"ax",@progbits
	.align	128
        .global         _Z11sqrt_kernelPfS_i
        .type           _Z11sqrt_kernelPfS_i,@function
        .size           _Z11sqrt_kernelPfS_i,(.L_x_39 - _Z11sqrt_kernelPfS_i)
        .other          _Z11sqrt_kernelPfS_i,@"STO_CUDA_ENTRY STV_DEFAULT"
_Z11sqrt_kernelPfS_i:
.text._Z11sqrt_kernelPfS_i:
        /* <DEDUP_REMOVED lines=10> */
[----:B0-----:R-:W-:-:S05]  /*00a0*/  IMAD.WIDE R2, R5, 0x4, R2 ;  /* 0x0000000405027825 */ /* 0x001fca00078e0202 */
[----:B-1----:R-:W2:Y:S01]  /*00b0*/  LDG.E R0, desc[UR4][R2.64] ;  /* 0x0000000402007981 */ /* 0x002ea2000c1e1900 */
[----:B------:R-:W-:Y:S01]  /*00c0*/  BSSY.RECONVERGENT B0, `(.L_x_14) ;  /* 0x000000c000007945 */ /* 0x000fe20003800200 */
[----:B--2---:R-:W-:Y:S01]  /*00d0*/  IADD3 R4, PT, PT, R0, -0xd000000, RZ ;  /* 0xf300000000047810 */ /* 0x004fe20007ffe0ff */
[----:B------:R0:W1:Y:S03]  /*00e0*/  MUFU.RSQ R7, R0 ;  /* 0x0000000000077308 */ /* 0x0000660000001400 */
[----:B------:R-:W-:-:S13]  /*00f0*/  ISETP.GT.U32.AND P0, PT, R4, 0x727fffff, PT ;  /* 0x727fffff0400780c */ /* 0x000fda0003f04070 */
[----:B0-----:R-:W-:Y:S05]  /*0100*/  @!P0 BRA `(.L_x_15) ;  /* 0x00000000000c8947 */ /* 0x001fea0003800000 */
[----:B------:R-:W-:-:S07]  /*0110*/  MOV R9, 0x130 ;  /* 0x0000013000097802 */ /* 0x000fce0000000f00 */
[----:B-1----:R-:W-:Y:S05]  /*0120*/  CALL.REL.NOINC `($__internal_1_$__cuda_sm20_sqrt_rn_f32_slowpath) ;  /* 0x0000000000287944 */ /* 0x002fea0003c00000 */
[----:B------:R-:W-:Y:S05]  /*0130*/  BRA `(.L_x_16) ;  /* 0x0000000000107947 */ /* 0x000fea0003800000 */
.L_x_15:
[----:B-1----:R-:W-:Y:S01]  /*0140*/  FMUL.FTZ R3, R0, R7 ;  /* 0x0000000700037220 */ /* 0x002fe20000410000 */
[----:B------:R-:W-:-:S03]  /*0150*/  FMUL.FTZ R7, R7, 0.5 ;  /* 0x3f00000007077820 */ /* 0x000fc60000410000 */
[----:B------:R-:W-:-:S04]  /*0160*/  FFMA R0, -R3, R3, R0 ;  /* 0x0000000303007223 */ /* 0x000fc80000000100 */
[----:B------:R-:W-:-:S07]  /*0170*/  FFMA R7, R0, R7, R3 ;  /* 0x0000000700077223 */ /* 0x000fce0000000003 */
.L_x_16:
[----:B------:R-:W-:Y:S05]  /*0180*/  BSYNC.RECONVERGENT B0 ;  /* 0x0000000000007941 */ /* 0x000fea0003800200 */
.L_x_14:
[----:B------:R-:W0:Y:S02]  /*0190*/  LDC.64 R2, c[0x0][0x388] ;  /* 0x0000e200ff027b82 */ /* 0x000e240000000a00 */
[----:B0-----:R-:W-:-:S05]  /*01a0*/  IMAD.WIDE R2, R5, 0x4, R2 ;  /* 0x0000000405027825 */ /* 0x001fca00078e0202 */
[----:B------:R-:W-:Y:S01]  /*01b0*/  STG.E desc[UR4][R2.64], R7 ;  /* 0x0000000702007986 */ /* 0x000fe2000c101904 */
[----:B------:R-:W-:Y:S05]  /*01c0*/  EXIT ;  /* 0x000000000000794d */ /* 0x000fea0003800000 */
        .weak           $__internal_1_$__cuda_sm20_sqrt_rn_f32_slowpath
        .type           $__internal_1_$__cuda_sm20_sqrt_rn_f32_slowpath,@function
        .size           $__internal_1_$__cuda_sm20_sqrt_rn_f32_slowpath,(.L_x_39 - $__internal_1_$__cuda_sm20_sqrt_rn_f32_slowpath)
$__internal_1_$__cuda_sm20_sqrt_rn_f32_slowpath:
[----:B------:R-:W-:-:S13]  /*01d0*/  LOP3.LUT P0, RZ, R0, 0x7fffffff, RZ, 0xc0, !PT ;  /* 0x7fffffff00ff7812 */ /* 0x000fda000780c0ff */
[----:B------:R-:W-:Y:S01]  /*01e0*/  @!P0 MOV R2, R0 ;  /* 0x0000000000028202 */ /* 0x000fe20000000f00 */
[----:B------:R-:W-:Y:S06]  /*01f0*/  @!P0 BRA `(.L_x_17) ;  /* 0x0000000000408947 */ /* 0x000fec0003800000 */
[----:B------:R-:W-:-:S13]  /*0200*/  FSETP.GEU.FTZ.AND P0, PT, R0, RZ, PT ;  /* 0x000000ff0000720b */ /* 0x000fda0003f1e000 */
[----:B------:R-:W-:Y:S01]  /*0210*/  @!P0 MOV R2, 0x7fffffff ;  /* 0x7fffffff00028802 */ /* 0x000fe20000000f00 */
[----:B------:R-:W-:Y:S06]  /*0220*/  @!P0 BRA `(.L_x_17) ;  /* 0x0000000000348947 */ /* 0x000fec0003800000 */
[----:B------:R-:W-:-:S13]  /*0230*/  FSETP.GTU.FTZ.AND P0, PT, |R0|, +INF , PT ;  /* 0x7f8000000000780b */ /* 0x000fda0003f1c200 */
[----:B------:R-:W-:Y:S01]  /*0240*/  @P0 FADD.FTZ R2, R0, 1 ;  /* 0x3f80000000020421 */ /* 0x000fe20000010000 */
[----:B------:R-:W-:Y:S06]  /*0250*/  @P0 BRA `(.L_x_17) ;  /* 0x0000000000280947 */ /* 0x000fec0003800000 */
[----:B------:R-:W-:-:S13]  /*0260*/  FSETP.NEU.FTZ.AND P0, PT, |R0|, +INF , PT ;  /* 0x7f8000000000780b */ /* 0x000fda0003f1d200 */
[----:B------:R-:W-:-:S04]  /*0270*/  @P0 FFMA R3, R0, 1.84467440737095516160e+19, RZ ;  /* 0x5f80000000030823 */ /* 0x000fc800000000ff */
[----:B------:R-:W0:Y:S02]  /*0280*/  @P0 MUFU.RSQ R2, R3 ;  /* 0x0000000300020308 */ /* 0x000e240000001400 */
[----:B0-----:R-:W-:Y:S01]  /*0290*/  @P0 FMUL.FTZ R4, R3, R2 ;  /* 0x0000000203040220 */ /* 0x001fe20000410000 */
[----:B------:R-:W-:Y:S01]  /*02a0*/  @P0 FMUL.FTZ R8, R2, 0.5 ;  /* 0x3f00000002080820 */ /* 0x000fe20000410000 */
[----:B------:R-:W-:Y:S02]  /*02b0*/  @!P0 MOV R2, R0 ;  /* 0x0000000000028202 */ /* 0x000fe40000000f00 */
[----:B------:R-:W-:-:S04]  /*02c0*/  @P0 FADD.FTZ R6, -R4, -RZ ;  /* 0x800000ff04060221 */ /* 0x000fc80000010100 */
[----:B------:R-:W-:-:S04]  /*02d0*/  @P0 FFMA R7, R4, R6, R3 ;  /* 0x0000000604070223 */ /* 0x000fc80000000003 */
[----:B------:R-:W-:-:S04]  /*02e0*/  @P0 FFMA R7, R7, R8, R4 ;  /* 0x0000000807070223 */ /* 0x000fc80000000004 */
[----:B------:R-:W-:-:S07]  /*02f0*/  @P0 FMUL.FTZ R2, R7, 2.3283064365386962891e-10 ;  /* 0x2f80000007020820 */ /* 0x000fce0000410000 */
.L_x_17:
[----:B------:R-:W-:Y:S01]  /*0300*/  HFMA2 R3, -RZ, RZ, 0, 0 ;  /* 0x00000000ff037431 */ /* 0x000fe200000001ff */
[----:B------:R-:W-:Y:S02]  /*0310*/  MOV R7, R2 ;  /* 0x0000000200077202 */ /* 0x000fe40000000f00 */
[----:B------:R-:W-:-:S04]  /*0320*/  MOV R2, R9 ;  /* 0x0000000900027202 */ /* 0x000fc80000000f00 */
[----:B------:R-:W-:Y:S05]  /*0330*/  RET.REL.NODEC R2 `(_Z11sqrt_kernelPfS_i) ;  /* 0xfffffffc02307950 */ /* 0x000fea0003c3ffff */
.L_x_18:
        /* <DEDUP_REMOVED lines=12> */
.L_x_39:


//--------------------- .text._Z10log_kernelPfS_i --------------------------
	.section	.text._Z10log_kernelPfS_i,"ax",@progbits
	.align	128
        .global         _Z10log_kernelPfS_i
        .type           _Z10log_kernelPfS_i,@function
        .size           _Z10log_kernelPfS_i,(.L_x_47 - _Z10log_kernelPfS_i)
        .other          _Z10log_kernelPfS_i,@"STO_CUDA_ENTRY STV_DEFAULT"
_Z10log_kernelPfS_i:
.text._Z10log_kernelPfS_i:
        /* <DEDUP_REMOVED lines=12> */
[----:B------:R-:W-:Y:S02]  /*00c0*/  HFMA2 R9, -RZ, RZ, 1.5048828125, 33.21875 ;  /* 0x3e055027ff097431 */ /* 0x000fe400000001ff */
[----:B--2---:R-:W-:Y:S02]  /*00d0*/  FADD R0, R2, 9.9999999392252902908e-09 ;  /* 0x322bcc7702007421 */ /* 0x004fe40000000000 */
[----:B------:R-:W0:Y:S03]  /*00e0*/  LDC.64 R2, c[0x0][0x388] ;  /* 0x0000e200ff027b82 */ /* 0x000e260000000a00 */
[----:B------:R-:W-:-:S13]  /*00f0*/  FSETP.GEU.AND P0, PT, R0, 1.175494350822287508e-38, PT ;  /* 0x008000000000780b */ /* 0x000fda0003f0e000 */
[----:B------:R-:W-:-:S05]  /*0100*/  @!P0 FMUL R0, R0, 8388608 ;  /* 0x4b00000000008820 */ /* 0x000fca0000400000 */
[----:B------:R-:W-:Y:S01]  /*0110*/  IADD3 R4, PT, PT, R0, -0x3f2aaaab, RZ ;  /* 0xc0d5555500047810 */ /* 0x000fe20007ffe0ff */
[----:B0-----:R-:W-:-:S03]  /*0120*/  IMAD.WIDE R2, R5, 0x4, R2 ;  /* 0x0000000405027825 */ /* 0x001fc600078e0202 */
[----:B------:R-:W-:-:S04]  /*0130*/  LOP3.LUT R7, R4, 0xff800000, RZ, 0xc0, !PT ;  /* 0xff80000004077812 */ /* 0x000fc800078ec0ff */
[-C--:B------:R-:W-:Y:S02]  /*0140*/  IADD3 R4, PT, PT, R0, -R7.reuse, RZ ;  /* 0x8000000700047210 */ /* 0x080fe40007ffe0ff */
[----:B------:R-:W-:-:S03]  /*0150*/  I2FP.F32.S32 R7, R7 ;  /* 0x0000000700077245 */ /* 0x000fc60000201400 */
[----:B------:R-:W-:Y:S01]  /*0160*/  FADD R6, R4, -1 ;  /* 0xbf80000004067421 */ /* 0x000fe20000000000 */
[----:B------:R-:W-:Y:S02]  /*0170*/  FSEL R4, RZ, -23, P0 ;  /* 0xc1b80000ff047808 */ /* 0x000fe40000000000 */
[----:B------:R-:W-:Y:S01]  /*0180*/  ISETP.GT.U32.AND P0, PT, R0, 0x7f7fffff, PT ;  /* 0x7f7fffff0000780c */ /* 0x000fe20003f04070 */
[C---:B------:R-:W-:Y:S02]  /*0190*/  FFMA R9, R6.reuse, -R9, 0.14084610342979431152 ;  /* 0x3e1039f606097423 */ /* 0x040fe40000000809 */
[----:B------:R-:W-:Y:S01]  /*01a0*/  FFMA R4, R7, 1.1920928955078125e-07, R4 ;  /* 0x3400000007047823 */ /* 0x000fe20000000004 */
[----:B------:R-:W-:Y:S01]  /*01b0*/  MOV R7, 0x7f800000 ;  /* 0x7f80000000077802 */ /* 0x000fe20000000f00 */
[----:B------:R-:W-:-:S04]  /*01c0*/  FFMA R9, R6, R9, -0.12148627638816833496 ;  /* 0xbdf8cdcc06097423 */ /* 0x000fc80000000009 */
[----:B------:R-:W-:-:S04]  /*01d0*/  FFMA R9, R6, R9, 0.13980610668659210205 ;  /* 0x3e0f295506097423 */ /* 0x000fc80000000009 */
[----:B------:R-:W-:-:S04]  /*01e0*/  FFMA R9, R6, R9, -0.16684235632419586182 ;  /* 0xbe2ad8b906097423 */ /* 0x000fc80000000009 */
[----:B------:R-:W-:-:S04]  /*01f0*/  FFMA R9, R6, R9, 0.20012299716472625732 ;  /* 0x3e4ced0b06097423 */ /* 0x000fc80000000009 */
[----:B------:R-:W-:-:S04]  /*0200*/  FFMA R9, R6, R9, -0.24999669194221496582 ;  /* 0xbe7fff2206097423 */ /* 0x000fc80000000009 */
[----:B------:R-:W-:-:S04]  /*0210*/  FFMA R9, R6, R9, 0.33333182334899902344 ;  /* 0x3eaaaa7806097423 */ /* 0x000fc80000000009 */
[----:B------:R-:W-:-:S04]  /*0220*/  FFMA R9, R6, R9, -0.5 ;  /* 0xbf00000006097423 */ /* 0x000fc80000000009 */
[----:B------:R-:W-:-:S04]  /*0230*/  FMUL R9, R6, R9 ;  /* 0x0000000906097220 */ /* 0x000fc80000400000 */
[----:B------:R-:W-:-:S04]  /*0240*/  FFMA R9, R6, R9, R6 ;  /* 0x0000000906097223 */ /* 0x000fc80000000006 */
[----:B------:R-:W-:Y:S01]  /*0250*/  FFMA R4, R4, 0.69314718246459960938, R9 ;  /* 0x3f31721804047823 */ /* 0x000fe20000000009 */
[C---:B------:R-:W-:Y:S01]  /*0260*/  @P0 FFMA R4, R0.reuse, R7, +INF ;  /* 0x7f80000000040423 */ /* 0x040fe20000000007 */
[----:B------:R-:W-:-:S04]  /*0270*/  FSETP.NEU.AND P0, PT, R0, RZ, PT ;  /* 0x000000ff0000720b */ /* 0x000fc80003f0d000 */
[----:B------:R-:W-:-:S05]  /*0280*/  FSEL R5, R4, -INF , P0 ;  /* 0xff80000004057808 */ /* 0x000fca0000000000 */
[----:B------:R-:W-:Y:S01]  /*0290*/  STG.E desc[UR4][R2.64], R5 ;  /* 0x0000000502007986 */ /* 0x000fe2000c101904 */
[----:B------:R-:W-:Y:S05]  /*02a0*/  EXIT ;  /* 0x000000000000794d */ /* 0x000fea0003800000 */
.L_x_19:
        /* <DEDUP_REMOVED lines=13> */
.L_x_47:


//--------------------- .text._Z10exp_kernelPfS_i --------------------------
	.section	.text._Z10exp_kernelPfS_i,"ax",@progbits
	.align	128
        .global         _Z10exp_kernelPfS_i
        .type           _Z10exp_kernelPfS_i,@function
        .size           _Z10exp_kernelPfS_i,(.L_x_48 - _Z10exp_kernelPfS_i)
        .other          _Z10exp_kernelPfS_i,@"STO_CUDA_ENTRY STV_DEFAULT"
_Z10exp_kernelPfS_i:
.text._Z10exp_kernelPfS_i:
        /* <DEDUP_REMOVED lines=12> */
[----:B------:R-:W-:Y:S01]  /*00c0*/  HFMA2 R5, -RZ, RZ, 0.96630859375, -0.0022525787353515625 ;  /* 0x3bbb989dff057431 */ /* 0x000fe200000001ff */
[----:B------:R-:W-:-:S04]  /*00d0*/  MOV R9, 0x437c0000 ;  /* 0x437c000000097802 */ /* 0x000fc80000000f00 */
[----:B--2---:R-:W-:Y:S02]  /*00e0*/  FFMA.SAT R0, R2, R5, 0.5 ;  /* 0x3f00000002007423 */ /* 0x004fe40000002005 */
[----:B------:R-:W0:Y:S02]  /*00f0*/  LDC.64 R4, c[0x0][0x388] ;  /* 0x0000e200ff047b82 */ /* 0x000e240000000a00 */
[----:B------:R-:W-:-:S04]  /*0100*/  FFMA.RM R0, R0, R9, 12582913 ;  /* 0x4b40000100007423 */ /* 0x000fc80000004009 */
[C---:B------:R-:W-:Y:S01]  /*0110*/  FADD R9, R0.reuse, -12583039 ;  /* 0xcb40007f00097421 */ /* 0x040fe20000000000 */
[----:B------:R-:W-:-:S03]  /*0120*/  SHF.L.U32 R0, R0, 0x17, RZ ;  /* 0x0000001700007819 */ /* 0x000fc600000006ff */
[----:B------:R-:W-:-:S04]  /*0130*/  FFMA R9, R2, 1.4426950216293334961, -R9 ;  /* 0x3fb8aa3b02097823 */ /* 0x000fc80000000809 */
[----:B------:R-:W-:-:S06]  /*0140*/  FFMA R9, R2, 1.925963033500011079e-08, R9 ;  /* 0x32a5706002097823 */ /* 0x000fcc0000000009 */
[----:B------:R-:W1:Y:S01]  /*0150*/  MUFU.EX2 R9, R9 ;  /* 0x0000000900097308 */ /* 0x000e620000000800 */
[----:B0-----:R-:W-:-:S04]  /*0160*/  IMAD.WIDE R2, R7, 0x4, R4 ;  /* 0x0000000407027825 */ /* 0x001fc800078e0204 */
[----:B-1----:R-:W-:-:S05]  /*0170*/  FMUL R5, R0, R9 ;  /* 0x0000000900057220 */ /* 0x002fca0000400000 */
[----:B------:R-:W-:Y:S01]  /*0180*/  STG.E desc[UR4][R2.64], R5 ;  /* 0x0000000502007986 */ /* 0x000fe2000c101904 */
[----:B------:R-:W-:Y:S05]  /*0190*/  EXIT ;  /* 0x000000000000794d */ /* 0x000fea0003800000 */
.L_x_20:
        /* <DEDUP_REMOVED lines=14> */
.L_x_48:


//--------------------- .text._Z10div_kernelPfS_S_i --------------------------
	.section	.text._Z10div_kernelPfS_S_i,"ax",@progbits
	.align	128
        .global         _Z10div_kernelPfS_S_i
        .type           _Z10div_kernelPfS_S_i,@function
        .size           _Z10div_kernelPfS_S_i,(.L_x_40 - _Z10div_kernelPfS_S_i)
        .other          _Z10div_kernelPfS_S_i,@"STO_CUDA_ENTRY STV_DEFAULT"
_Z10div_kernelPfS_S_i:
.text._Z10div_kernelPfS_S_i:
        /* <DEDUP_REMOVED lines=14> */
[----:B------:R-:W2:Y:S01]  /*00e0*/  LDG.E R0, desc[UR4][R4.64] ;  /* 0x0000000404007981 */ /* 0x000ea2000c1e1900 */
[----:B------:R-:W-:Y:S01]  /*00f0*/  BSSY.RECONVERGENT B0, `(.L_x_21) ;  /* 0x000000c000007945 */ /* 0x000fe20003800200 */
[----:B---3--:R-:W0:Y:S08]  /*0100*/  MUFU.RCP R8, R3 ;  /* 0x0000000300087308 */ /* 0x008e300000001000 */
[----:B--2---:R-:W1:Y:S01]  /*0110*/  FCHK P0, R0, R3 ;  /* 0x0000000300007302 */ /* 0x004e620000000000 */
[----:B0-----:R-:W-:-:S04]  /*0120*/  FFMA R9, -R3, R8, 1 ;  /* 0x3f80000003097423 */ /* 0x001fc80000000108 */
[----:B------:R-:W-:-:S04]  /*0130*/  FFMA R9, R8, R9, R8 ;  /* 0x0000000908097223 */ /* 0x000fc80000000008 */
[----:B------:R-:W-:-:S04]  /*0140*/  FFMA R8, R0, R9, RZ ;  /* 0x0000000900087223 */ /* 0x000fc800000000ff */
[----:B------:R-:W-:-:S04]  /*0150*/  FFMA R10, -R3, R8, R0 ;  /* 0x00000008030a7223 */ /* 0x000fc80000000100 */
[----:B------:R-:W-:Y:S01]  /*0160*/  FFMA R9, R9, R10, R8 ;  /* 0x0000000a09097223 */ /* 0x000fe20000000008 */
[----:B-1----:R-:W-:Y:S06]  /*0170*/  @!P0 BRA `(.L_x_22) ;  /* 0x00000000000c8947 */ /* 0x002fec0003800000 */
[----:B------:R-:W-:-:S07]  /*0180*/  MOV R4, 0x1a0 ;  /* 0x000001a000047802 */ /* 0x000fce0000000f00 */
[----:B------:R-:W-:Y:S05]  /*0190*/  CALL.REL.NOINC `($__internal_2_$__cuda_sm3x_div_rn_noftz_f32_slowpath) ;  /* 0x0000000000187944 */ /* 0x000fea0003c00000 */
[----:B------:R-:W-:-:S07]  /*01a0*/  IMAD.MOV.U32 R9, RZ, RZ, R0 ;  /* 0x000000ffff097224 */ /* 0x000fce00078e0000 */
.L_x_22:
[----:B------:R-:W-:Y:S05]  /*01b0*/  BSYNC.RECONVERGENT B0 ;  /* 0x0000000000007941 */ /* 0x000fea0003800200 */
.L_x_21:
[----:B------:R-:W0:Y:S02]  /*01c0*/  LDC.64 R4, c[0x0][0x390] ;  /* 0x0000e400ff047b82 */ /* 0x000e240000000a00 */
[----:B0-----:R-:W-:-:S05]  /*01d0*/  IMAD.WIDE R2, R2, 0x4, R4 ;  /* 0x0000000402027825 */ /* 0x001fca00078e0204 */
[----:B------:R-:W-:Y:S01]  /*01e0*/  STG.E desc[UR4][R2.64], R9 ;  /* 0x0000000902007986 */ /* 0x000fe2000c101904 */
[----:B------:R-:W-:Y:S05]  /*01f0*/  EXIT ;  /* 0x000000000000794d */ /* 0x000fea0003800000 */
        .weak           $__internal_2_$__cuda_sm3x_div_rn_noftz_f32_slowpath
        .type           $__internal_2_$__cuda_sm3x_div_rn_noftz_f32_slowpath,@function
        .size           $__internal_2_$__cuda_sm3x_div_rn_noftz_f32_slowpath,(.L_x_40 - $__internal_2_$__cuda_sm3x_div_rn_noftz_f32_slowpath)
$__internal_2_$__cuda_sm3x_div_rn_noftz_f32_slowpath:
[--C-:B------:R-:W-:Y:S01]  /*0200*/  SHF.R.U32.HI R6, RZ, 0x17, R3.reuse ;  /* 0x00000017ff067819 */ /* 0x100fe20000011603 */
[----:B------:R-:W-:Y:S01]  /*0210*/  BSSY.RECONVERGENT B1, `(.L_x_23) ;  /* 0x0000064000017945 */ /* 0x000fe20003800200 */
[--C-:B------:R-:W-:Y:S01]  /*0220*/  SHF.R.U32.HI R5, RZ, 0x17, R0.reuse ;  /* 0x00000017ff057819 */ /* 0x100fe20000011600 */
[----:B------:R-:W-:Y:S01]  /*0230*/  IMAD.MOV.U32 R7, RZ, RZ, R0 ;  /* 0x000000ffff077224 */ /* 0x000fe200078e0000 */
[----:B------:R-:W-:Y:S01]  /*0240*/  LOP3.LUT R6, R6, 0xff, RZ, 0xc0, !PT ;  /* 0x000000ff06067812 */ /* 0x000fe200078ec0ff */
[----:B------:R-:W-:Y:S01]  /*0250*/  IMAD.MOV.U32 R8, RZ, RZ, R3 ;  /* 0x000000ffff087224 */ /* 0x000fe200078e0003 */
[----:B------:R-:W-:-:S03]  /*0260*/  LOP3.LUT R5, R5, 0xff, RZ, 0xc0, !PT ;  /* 0x000000ff05057812 */ /* 0x000fc600078ec0ff */
[----:B------:R-:W-:Y:S02]  /*0270*/  VIADD R11, R6, 0xffffffff ;  /* 0xffffffff060b7836 */ /* 0x000fe40000000000 */
[----:B------:R-:W-:-:S03]  /*0280*/  VIADD R10, R5, 0xffffffff ;  /* 0xffffffff050a7836 */ /* 0x000fc60000000000 */
[----:B------:R-:W-:-:S04]  /*0290*/  ISETP.GT.U32.AND P0, PT, R11, 0xfd, PT ;  /* 0x000000fd0b00780c */ /* 0x000fc80003f04070 */
[----:B------:R-:W-:-:S13]  /*02a0*/  ISETP.GT.U32.OR P0, PT, R10, 0xfd, P0 ;  /* 0x000000fd0a00780c */ /* 0x000fda0000704470 */
[----:B------:R-:W-:Y:S01]  /*02b0*/  @!P0 IMAD.MOV.U32 R9, RZ, RZ, RZ ;  /* 0x000000ffff098224 */ /* 0x000fe200078e00ff */
[----:B------:R-:W-:Y:S06]  /*02c0*/  @!P0 BRA `(.L_x_24) ;  /* 0x00000000005c8947 */ /* 0x000fec0003800000 */
[----:B------:R-:W-:Y:S02]  /*02d0*/  FSETP.GTU.FTZ.AND P0, PT, |R0|, +INF , PT ;  /* 0x7f8000000000780b */ /* 0x000fe40003f1c200 */
[----:B------:R-:W-:-:S04]  /*02e0*/  FSETP.GTU.FTZ.AND P1, PT, |R3|, +INF , PT ;  /* 0x7f8000000300780b */ /* 0x000fc80003f3c200 */
[----:B------:R-:W-:-:S13]  /*02f0*/  PLOP3.LUT P0, PT, P0, P1, PT, 0xf8, 0x8f ;  /* 0x00000000008f781c */ /* 0x000fda0000703f70 */
[----:B------:R-:W-:Y:S05]  /*0300*/  @P0 BRA `(.L_x_25) ;  /* 0x00000004004c0947 */ /* 0x000fea0003800000 */
[----:B------:R-:W-:-:S13]  /*0310*/  LOP3.LUT P0, RZ, R8, 0x7fffffff, R7, 0xc8, !PT ;  /* 0x7fffffff08ff7812 */ /* 0x000fda000780c807 */
[----:B------:R-:W-:Y:S05]  /*0320*/  @!P0 BRA `(.L_x_26) ;  /* 0x00000004003c8947 */ /* 0x000fea0003800000 */
[C---:B------:R-:W-:Y:S02]  /*0330*/  FSETP.NEU.FTZ.AND P2, PT, |R0|.reuse, +INF , PT ;  /* 0x7f8000000000780b */ /* 0x040fe40003f5d200 */
[----:B------:R-:W-:Y:S02]  /*0340*/  FSETP.NEU.FTZ.AND P1, PT, |R3|, +INF , PT ;  /* 0x7f8000000300780b */ /* 0x000fe40003f3d200 */
[----:B------:R-:W-:-:S11]  /*0350*/  FSETP.NEU.FTZ.AND P0, PT, |R0|, +INF , PT ;  /* 0x7f8000000000780b */ /* 0x000fd60003f1d200 */
[----:B------:R-:W-:Y:S05]  /*0360*/  @!P1 BRA !P2, `(.L_x_26) ;  /* 0x00000004002c9947 */ /* 0x000fea0005000000 */
[----:B------:R-:W-:-:S04]  /*0370*/  LOP3.LUT P2, RZ, R7, 0x7fffffff, RZ, 0xc0, !PT ;  /* 0x7fffffff07ff7812 */ /* 0x000fc8000784c0ff */
[----:B------:R-:W-:-:S13]  /*0380*/  PLOP3.LUT P1, PT, P1, P2, PT, 0x2f, 0xf2 ;  /* 0x0000000000f2781c */ /* 0x000fda0000f24577 */
[----:B------:R-:W-:Y:S05]  /*0390*/  @P1 BRA `(.L_x_27) ;  /* 0x0000000400181947 */ /* 0x000fea0003800000 */
[----:B------:R-:W-:-:S04]  /*03a0*/  LOP3.LUT P1, RZ, R8, 0x7fffffff, RZ, 0xc0, !PT ;  /* 0x7fffffff08ff7812 */ /* 0x000fc8000782c0ff */
[----:B------:R-:W-:-:S13]  /*03b0*/  PLOP3.LUT P0, PT, P0, P1, PT, 0x2f, 0xf2 ;  /* 0x0000000000f2781c */ /* 0x000fda0000702577 */
[----:B------:R-:W-:Y:S05]  /*03c0*/  @P0 BRA `(.L_x_28) ;  /* 0x0000000400000947 */ /* 0x000fea0003800000 */
[----:B------:R-:W-:Y:S02]  /*03d0*/  ISETP.GE.AND P0, PT, R10, RZ, PT ;  /* 0x000000ff0a00720c */ /* 0x000fe40003f06270 */
[----:B------:R-:W-:-:S11]  /*03e0*/  ISETP.GE.AND P1, PT, R11, RZ, PT ;  /* 0x000000ff0b00720c */ /* 0x000fd60003f26270 */
[----:B------:R-:W-:Y:S02]  /*03f0*/  @P0 IMAD.MOV.U32 R9, RZ, RZ, RZ ;  /* 0x000000ffff090224 */ /* 0x000fe400078e00ff */
[----:B------:R-:W-:Y:S01]  /*0400*/  @!P0 FFMA R7, R0, 1.84467440737095516160e+19, RZ ;  /* 0x5f80000000078823 */ /* 0x000fe200000000ff */
[----:B------:R-:W-:Y:S02]  /*0410*/  @!P0 IMAD.MOV.U32 R9, RZ, RZ, -0x40 ;  /* 0xffffffc0ff098424 */ /* 0x000fe400078e00ff */
[----:B------:R-:W-:Y:S02]  /*0420*/  @!P1 FFMA R8, R3, 1.84467440737095516160e+19, RZ ;  /* 0x5f80000003089823 */ /* 0x000fe400000000ff */
[----:B------:R-:W-:-:S07]  /*0430*/  @!P1 VIADD R9, R9, 0x40 ;  /* 0x0000004009099836 */ /* 0x000fce0000000000 */
.L_x_24:
[----:B------:R-:W-:Y:S01]  /*0440*/  LEA R3, R6, 0xc0800000, 0x17 ;  /* 0xc080000006037811 */ /* 0x000fe200078eb8ff */
[----:B------:R-:W-:Y:S01]  /*0450*/  VIADD R5, R5, 0xffffff81 ;  /* 0xffffff8105057836 */ /* 0x000fe20000000000 */
[----:B------:R-:W-:Y:S03]  /*0460*/  BSSY.RECONVERGENT B2, `(.L_x_29) ;  /* 0x0000035000027945 */ /* 0x000fe60003800200 */
[----:B------:R-:W-:Y:S01]  /*0470*/  IMAD.IADD R3, R8, 0x1, -R3 ;  /* 0x0000000108037824 */ /* 0x000fe200078e0a03 */
[C---:B------:R-:W-:Y:S01]  /*0480*/  IADD3 R6, PT, PT, R5.reuse, 0x7f, -R6 ;  /* 0x0000007f05067810 */ /* 0x040fe20007ffe806 */
[----:B------:R-:W-:Y:S02]  /*0490*/  IMAD R0, R5, -0x800000, R7 ;  /* 0xff80000005007824 */ /* 0x000fe400078e0207 */
[----:B------:R-:W0:Y:S01]  /*04a0*/  MUFU.RCP R8, R3 ;  /* 0x0000000300087308 */ /* 0x000e220000001000 */
[----:B------:R-:W-:Y:S01]  /*04b0*/  FADD.FTZ R11, -R3, -RZ ;  /* 0x800000ff030b7221 */ /* 0x000fe20000010100 */
[----:B------:R-:W-:-:S03]  /*04c0*/  IMAD.IADD R6, R6, 0x1, R9 ;  /* 0x0000000106067824 */ /* 0x000fc600078e0209 */
[----:B0-----:R-:W-:-:S04]  /*04d0*/  FFMA R13, R8, R11, 1 ;  /* 0x3f800000080d7423 */ /* 0x001fc8000000000b */
[----:B------:R-:W-:-:S04]  /*04e0*/  FFMA R10, R8, R13, R8 ;  /* 0x0000000d080a7223 */ /* 0x000fc80000000008 */
[----:B------:R-:W-:-:S04]  /*04f0*/  FFMA R7, R0, R10, RZ ;  /* 0x0000000a00077223 */ /* 0x000fc800000000ff */
[----:B------:R-:W-:-:S04]  /*0500*/  FFMA R8, R11, R7, R0 ;  /* 0x000000070b087223 */ /* 0x000fc80000000000 */
[----:B------:R-:W-:-:S04]  /*0510*/  FFMA R7, R10, R8, R7 ;  /* 0x000000080a077223 */ /* 0x000fc80000000007 */
[----:B------:R-:W-:-:S04]  /*0520*/  FFMA R8, R11, R7, R0 ;  /* 0x000000070b087223 */ /* 0x000fc80000000000 */
[----:B------:R-:W-:-:S05]  /*0530*/  FFMA R0, R10, R8, R7 ;  /* 0x000000080a007223 */ /* 0x000fca0000000007 */
[----:B------:R-:W-:-:S04]  /*0540*/  SHF.R.U32.HI R3, RZ, 0x17, R0 ;  /* 0x00000017ff037819 */ /* 0x000fc80000011600 */
[----:B------:R-:W-:-:S05]  /*0550*/  LOP3.LUT R3, R3, 0xff, RZ, 0xc0, !PT ;  /* 0x000000ff03037812 */ /* 0x000fca00078ec0ff */
[----:B------:R-:W-:-:S04]  /*0560*/  IMAD.IADD R9, R3, 0x1, R6 ;  /* 0x0000000103097824 */ /* 0x000fc800078e0206 */
[----:B------:R-:W-:-:S05]  /*0570*/  VIADD R3, R9, 0xffffffff ;  /* 0xffffffff09037836 */ /* 0x000fca0000000000 */
[----:B------:R-:W-:-:S13]  /*0580*/  ISETP.GE.U32.AND P0, PT, R3, 0xfe, PT ;  /* 0x000000fe0300780c */ /* 0x000fda0003f06070 */
[----:B------:R-:W-:Y:S05]  /*0590*/  @!P0 BRA `(.L_x_30) ;  /* 0x0000000000808947 */ /* 0x000fea0003800000 */
[----:B------:R-:W-:-:S13]  /*05a0*/  ISETP.GT.AND P0, PT, R9, 0xfe, PT ;  /* 0x000000fe0900780c */ /* 0x000fda0003f04270 */
[----:B------:R-:W-:Y:S05]  /*05b0*/  @P0 BRA `(.L_x_31) ;  /* 0x00000000006c0947 */ /* 0x000fea0003800000 */
[----:B------:R-:W-:-:S13]  /*05c0*/  ISETP.GE.AND P0, PT, R9, 0x1, PT ;  /* 0x000000010900780c */ /* 0x000fda0003f06270 */
[----:B------:R-:W-:Y:S05]  /*05d0*/  @P0 BRA `(.L_x_32) ;  /* 0x0000000000740947 */ /* 0x000fea0003800000 */
[----:B------:R-:W-:Y:S02]  /*05e0*/  ISETP.GE.AND P0, PT, R9, -0x18, PT ;  /* 0xffffffe80900780c */ /* 0x000fe40003f06270 */
[----:B------:R-:W-:-:S11]  /*05f0*/  LOP3.LUT R0, R0, 0x80000000, RZ, 0xc0, !PT ;  /* 0x8000000000007812 */ /* 0x000fd600078ec0ff */
[----:B------:R-:W-:Y:S05]  /*0600*/  @!P0 BRA `(.L_x_32) ;  /* 0x0000000000688947 */ /* 0x000fea0003800000 */
[CCC-:B------:R-:W-:Y:S01]  /*0610*/  FFMA.RZ R3, R10.reuse, R8.reuse, R7.reuse ;  /* 0x000000080a037223 */ /* 0x1c0fe2000000c007 */
[CCC-:B------:R-:W-:Y:S01]  /*0620*/  FFMA.RM R6, R10.reuse, R8.reuse, R7.reuse ;  /* 0x000000080a067223 */ /* 0x1c0fe20000004007 */
[C---:B------:R-:W-:Y:S02]  /*0630*/  ISETP.NE.AND P2, PT, R9.reuse, RZ, PT ;  /* 0x000000ff0900720c */ /* 0x040fe40003f45270 */
[----:B------:R-:W-:Y:S02]  /*0640*/  ISETP.NE.AND P1, PT, R9, RZ, PT ;  /* 0x000000ff0900720c */ /* 0x000fe40003f25270 */
[----:B------:R-:W-:Y:S01]  /*0650*/  LOP3.LUT R5, R3, 0x7fffff, RZ, 0xc0, !PT ;  /* 0x007fffff03057812 */ /* 0x000fe200078ec0ff */
[----:B------:R-:W-:Y:S01]  /*0660*/  FFMA.RP R3, R10, R8, R7 ;  /* 0x000000080a037223 */ /* 0x000fe20000008007 */
[----:B------:R-:W-:Y:S02]  /*0670*/  VIADD R8, R9, 0x20 ;  /* 0x0000002009087836 */ /* 0x000fe40000000000 */
[----:B------:R-:W-:Y:S01]  /*0680*/  LOP3.LUT R5, R5, 0x800000, RZ, 0xfc, !PT ;  /* 0x0080000005057812 */ /* 0x000fe200078efcff */
[----:B------:R-:W-:Y:S01]  /*0690*/  IMAD.MOV R7, RZ, RZ, -R9 ;  /* 0x000000ffff077224 */ /* 0x000fe200078e0a09 */
[----:B------:R-:W-:-:S02]  /*06a0*/  FSETP.NEU.FTZ.AND P0, PT, R3, R6, PT ;  /* 0x000000060300720b */ /* 0x000fc40003f1d000 */
[----:B------:R-:W-:Y:S02]  /*06b0*/  SHF.L.U32 R8, R5, R8, RZ ;  /* 0x0000000805087219 */ /* 0x000fe400000006ff */
[----:B------:R-:W-:Y:S02]  /*06c0*/  SEL R6, R7, RZ, P2 ;  /* 0x000000ff07067207 */ /* 0x000fe40001000000 */
[----:B------:R-:W-:Y:S02]  /*06d0*/  ISETP.NE.AND P1, PT, R8, RZ, P1 ;  /* 0x000000ff0800720c */ /* 0x000fe40000f25270 */
[----:B------:R-:W-:Y:S02]  /*06e0*/  SHF.R.U32.HI R6, RZ, R6, R5 ;  /* 0x00000006ff067219 */ /* 0x000fe40000011605 */
[----:B------:R-:W-:Y:S02]  /*06f0*/  PLOP3.LUT P0, PT, P0, P1, PT, 0xf8, 0x8f ;  /* 0x00000000008f781c */ /* 0x000fe40000703f70 */
[----:B------:R-:W-:-:S02]  /*0700*/  SHF.R.U32.HI R8, RZ, 0x1, R6 ;  /* 0x00000001ff087819 */ /* 0x000fc40000011606 */
[----:B------:R-:W-:-:S04]  /*0710*/  SEL R3, RZ, 0x1, !P0 ;  /* 0x00000001ff037807 */ /* 0x000fc80004000000 */
[----:B------:R-:W-:-:S04]  /*0720*/  LOP3.LUT R3, R3, 0x1, R8, 0xf8, !PT ;  /* 0x0000000103037812 */ /* 0x000fc800078ef808 */
[----:B------:R-:W-:-:S05]  /*0730*/  LOP3.LUT R3, R3, R6, RZ, 0xc0, !PT ;  /* 0x0000000603037212 */ /* 0x000fca00078ec0ff */
[----:B------:R-:W-:-:S05]  /*0740*/  IMAD.IADD R3, R8, 0x1, R3 ;  /* 0x0000000108037824 */ /* 0x000fca00078e0203 */
[----:B------:R-:W-:Y:S01]  /*0750*/  LOP3.LUT R0, R3, R0, RZ, 0xfc, !PT ;  /* 0x0000000003007212 */ /* 0x000fe200078efcff */
[----:B------:R-:W-:Y:S06]  /*0760*/  BRA `(.L_x_32) ;  /* 0x0000000000107947 */ /* 0x000fec0003800000 */
.L_x_31:
[----:B------:R-:W-:-:S04]  /*0770*/  LOP3.LUT R0, R0, 0x80000000, RZ, 0xc0, !PT ;  /* 0x8000000000007812 */ /* 0x000fc800078ec0ff */
[----:B------:R-:W-:Y:S01]  /*0780*/  LOP3.LUT R0, R0, 0x7f800000, RZ, 0xfc, !PT ;  /* 0x7f80000000007812 */ /* 0x000fe200078efcff */
[----:B------:R-:W-:Y:S06]  /*0790*/  BRA `(.L_x_32) ;  /* 0x0000000000047947 */ /* 0x000fec0003800000 */
.L_x_30:
[----:B------:R-:W-:-:S07]  /*07a0*/  IMAD R0, R6, 0x800000, R0 ;  /* 0x0080000006007824 */ /* 0x000fce00078e0200 */
.L_x_32:
[----:B------:R-:W-:Y:S05]  /*07b0*/  BSYNC.RECONVERGENT B2 ;  /* 0x0000000000027941 */ /* 0x000fea0003800200 */
.L_x_29:
[----:B------:R-:W-:Y:S05]  /*07c0*/  BRA `(.L_x_33) ;  /* 0x0000000000207947 */ /* 0x000fea0003800000 */
.L_x_28:
[----:B------:R-:W-:-:S04]  /*07d0*/  LOP3.LUT R0, R8, 0x80000000, R7, 0x48, !PT ;  /* 0x8000000008007812 */ /* 0x000fc800078e4807 */
[----:B------:R-:W-:Y:S01]  /*07e0*/  LOP3.LUT R0, R0, 0x7f800000, RZ, 0xfc, !PT ;  /* 0x7f80000000007812 */ /* 0x000fe200078efcff */
[----:B------:R-:W-:Y:S06]  /*07f0*/  BRA `(.L_x_33) ;  /* 0x0000000000147947 */ /* 0x000fec0003800000 */
.L_x_27:
[----:B------:R-:W-:Y:S01]  /*0800*/  LOP3.LUT R0, R8, 0x80000000, R7, 0x48, !PT ;  /* 0x8000000008007812 */ /* 0x000fe200078e4807 */
[----:B------:R-:W-:Y:S06]  /*0810*/  BRA `(.L_x_33) ;  /* 0x00000000000c7947 */ /* 0x000fec0003800000 */
.L_x_26:
[----:B------:R-:W0:Y:S01]  /*0820*/  MUFU.RSQ R0, -QNAN ;  /* 0xffc0000000007908 */ /* 0x000e220000001400 */
[----:B------:R-:W-:Y:S05]  /*0830*/  BRA `(.L_x_33) ;  /* 0x0000000000047947 */ /* 0x000fea0003800000 */
.L_x_25:
[----:B------:R-:W-:-:S07]  /*0840*/  FADD.FTZ R0, R0, R3 ;  /* 0x0000000300007221 */ /* 0x000fce0000010000 */
.L_x_33:
[----:B------:R-:W-:Y:S05]  /*0850*/  BSYNC.RECONVERGENT B1 ;  /* 0x0000000000017941 */ /* 0x000fea0003800200 */
.L_x_23:
[----:B------:R-:W-:-:S04]  /*0860*/  IMAD.MOV.U32 R5, RZ, RZ, 0x0 ;  /* 0x00000000ff057424 */ /* 0x000fc800078e00ff */
[----:B0-----:R-:W-:Y:S05]  /*0870*/  RET.REL.NODEC R4 `(_Z10div_kernelPfS_S_i) ;  /* 0xfffffff404e07950 */ /* 0x001fea0003c3ffff */
.L_x_34:
        /* <DEDUP_REMOVED lines=16> */
.L_x_40:


//--------------------- .text._Z10mul_kernelPfS_S_i --------------------------
	.section	.text._Z10mul_kernelPfS_S_i,"ax",@progbits
	.align	128
        .global         _Z10mul_kernelPfS_S_i
        .type           _Z10mul_kernelPfS_S_i,@function
        .size           _Z10mul_kernelPfS_S_i,(.L_x_50 - _Z10mul_kernelPfS_S_i)
        .other          _Z10mul_kernelPfS_S_i,@"STO_CUDA_ENTRY STV_DEFAULT"
_Z10mul_kernelPfS_S_i:
.text._Z10mul_kernelPfS_S_i:
        /* <DEDUP_REMOVED lines=15> */
[----:B------:R-:W4:Y:S01]  /*00f0*/  LDG.E R5, desc[UR4][R4.64] ;  /* 0x0000000404057981 */ /* 0x000f22000c1e1900 */
[----:B---3--:R-:W-:-:S04]  /*0100*/  IMAD.WIDE R6, R9, 0x4, R6 ;  /* 0x0000000409067825 */ /* 0x008fc800078e0206 */
[----:B----4-:R-:W-:-:S05]  /*0110*/  FMUL R9, R2, R5 ;  /* 0x0000000502097220 */ /* 0x010fca0000400000 */
[----:B------:R-:W-:Y:S01]  /*0120*/  STG.E desc[UR4][R6.64], R9 ;  /* 0x0000000906007986 */ /* 0x000fe2000c101904 */
[----:B------:R-:W-:Y:S05]  /*0130*/  EXIT ;  /* 0x000000000000794d */ /* 0x000fea0003800000 */
.L_x_35:
        /* <DEDUP_REMOVED lines=12> */
.L_x_50:


//--------------------- .text._Z10sub_kernelPfS_S_i --------------------------
	.section	.text._Z10sub_kernelPfS_S_i,"ax",@progbits
	.align	128
        .global         _Z10sub_kernelPfS_S_i
        .type           _Z10sub_kernelPfS_S_i,@function
        .size           _Z10sub_kernelPfS_S_i,(.L_x_51 - _Z10sub_kernelPfS_S_i)
        .other          _Z10sub_kernelPfS_S_i,@"STO_CUDA_ENTRY STV_DEFAULT"
_Z10sub_kernelPfS_S_i:
.text._Z10sub_kernelPfS_S_i:
        /* <DEDUP_REMOVED lines=17> */
[----:B----4-:R-:W-:-:S05]  /*0110*/  FADD R9, R2, -R5 ;  /* 0x8000000502097221 */ /* 0x010fca0000000000 */
[----:B------:R-:W-:Y:S01]  /*0120*/  STG.E desc[UR4][R6.64], R9 ;  /* 0x0000000906007986 */ /* 0x000fe2000c101904 */
[----:B------:R-:W-:Y:S05]  /*0130*/  EXIT ;  /* 0x000000000000794d */ /* 0x000fea0003800000 */
.L_x_36:
        /* <DEDUP_REMOVED lines=12> */
.L_x_51:


//--------------------- .text._Z10add_kernelPfS_S_i --------------------------
	.section	.text._Z10add_kernelPfS_S_i,"ax",@progbits
	.align	128
        .global         _Z10add_kernelPfS_S_i
        .type           _Z10add_kernelPfS_S_i,@function
        .size           _Z10add_kernelPfS_S_i,(.L_x_52 - _Z10add_kernelPfS_S_i)
        .other          _Z10add_kernelPfS_S_i,@"STO_CUDA_ENTRY STV_DEFAULT"
_Z10add_kernelPfS_S_i:
.text._Z10add_kernelPfS_S_i:
        /* <DEDUP_REMOVED lines=17> */
[----:B----4-:R-:W-:-:S05]  /*0110*/  FADD R9, R2, R5 ;  /* 0x0000000502097221 */ /* 0x010fca0000000000 */
[----:B------:R-:W-:Y:S01]  /*0120*/  STG.E desc[UR4][R6.64], R9 ;  /* 0x0000000906007986 */ /* 0x000fe2000c101904 */
[----:B------:R-:W-:Y:S05]  /*0130*/  EXIT ;  /* 0x000000000000794d */ /* 0x000fea0003800000 */
.L_x_37:
        /* <DEDUP_REMOVED lines=12> */
.L_x_52:


//--------------------- .nv.shared.reserved.0     --------------------------
	.section	.nv.shared.reserved.0,"aw",@nobits
	.weak		__nv_reservedSMEM_offset_0_alias
	.size		__nv_reservedSMEM_offset_0_alias, 0, 64
	.other		__nv_reservedSMEM_offset_0_alias,@"STO_CUDA_RESERVED_SHARED STV_DEFAULT"
__nv_reservedSMEM_offset_0_alias:
	.zero		0
	.zero		64


//--------------------- .nv.constant0._Z10pow_kernelPfS_S_i --------------------------
	.section	.nv.constant0._Z10pow_kernelPfS_S_i,"a",@progbits
	.sectionflags	@""
	.align	4
.nv.constant0._Z10pow_kernelPfS_S_i:
	.zero		924


//--------------------- .nv.constant0._Z20relu_backward_kernelPfS_S_i --------------------------
	.section	.nv.constant0._Z20relu_backward_kernelPfS_S_i,"a",@progbits
	.sectionflags	@""
	.align	4
.nv.constant0._Z20relu_backward_kernelPfS_S_i:
	.zero		924


//--------------------- .nv.constant0._Z11relu_kernelPfS_i --------------------------
	.section	.nv.constant0._Z11relu_kernelPfS_i,"a",@progbits
	.sectionflags	@""
	.align	4
.nv.constant0._Z11relu_kernelPfS_i:
	.zero		916


//--------------------- .nv.constant0._Z14sigmoid_kernelPfS_i --------------------------
	.section	.nv.constant0._Z14sigmoid_kernelPfS_i,"a",@progbits
	.sectionflags	@""
	.align	4
.nv.constant0._Z14sigmoid_kernelPfS_i:
	.zero		916


//--------------------- .nv.constant0._Z11tanh_kernelPfS_i --------------------------
	.section	.nv.constant0._Z11tanh_kernelPfS_i,"a",@progbits
	.sectionflags	@""
	.align	4
.nv.constant0._Z11tanh_kernelPfS_i:
	.zero		916


//--------------------- .nv.constant0._Z11sqrt_kernelPfS_i --------------------------
	.section	.nv.constant0._Z11sqrt_kernelPfS_i,"a",@progbits
	.sectionflags	@""
	.align	4
.nv.constant0._Z11sqrt_kernelPfS_i:
	.zero		916


//--------------------- .nv.constant0._Z10log_kernelPfS_i --------------------------
	.section	.nv.constant0._Z10log_kernelPfS_i,"a",@progbits
	.sectionflags	@""
	.align	4
.nv.constant0._Z10log_kernelPfS_i:
	.zero		916


//--------------------- .nv.constant0._Z10exp_kernelPfS_i --------------------------
	.section	.nv.constant0._Z10exp_kernelPfS_i,"a",@progbits
	.sectionflags	@""
	.align	4
.nv.constant0._Z10exp_kernelPfS_i:
	.zero		916


//--------------------- .nv.constant0._Z10div_kernelPfS_S_i --------------------------
	.section	.nv.constant0._Z10div_kernelPfS_S_i,"a",@progbits
	.sectionflags	@""
	.align	4
.nv.constant0._Z10div_kernelPfS_S_i:
	.zero		924


//--------------------- .nv.constant0._Z10mul_kernelPfS_S_i --------------------------
	.section	.nv.constant0._Z10mul_kernelPfS_S_i,"a",@progbits
	.sectionflags	@""
	.align	4
.nv.constant0._Z10mul_kernelPfS_S_i:
	.zero		924


//--------------------- .nv.constant0._Z10sub_kernelPfS_S_i --------------------------
	.section	.nv.constant0._Z10sub_kernelPfS_S_i,"a",@progbits
	.sectionflags	@""
	.align	4
.nv.constant0._Z10sub_kernelPfS_S_i:
	.zero		924


//--------------------- .nv.constant0._Z10add_kernelPfS_S_i --------------------------
	.section	.nv.constant0._Z10add_kernelPfS_S_i,"a",@progbits
	.sectionflags	@""
	.align	4
.nv.constant0._Z10add_kernelPfS_S_i:
	.zero		924


//--------------------- SYMBOLS --------------------------

	.type		.nv.reservedSmem.offset0,@object
	.size		.nv.reservedSmem.offset0,0x4
